// auto-generated by cutlass_sweep.gemm — config: {"arch": "sm_90", "cluster_m": 4, "cluster_n": 1, "dtype": "e4m3", "dtype_b": "e4m3", "layout": "nt", "stages": 0, "tile_k": 64, "tile_m": 256, "tile_n": 128}
#include "cutlass/cutlass.h"
#include "cutlass/gemm/collective/collective_builder.hpp"
#include "cutlass/gemm/device/gemm_universal_adapter.h"
#include "cutlass/gemm/kernel/gemm_universal.hpp"
#include "cutlass/epilogue/collective/collective_builder.hpp"

using ElemA = cutlass::float_e4m3_t;
using ElemB = cutlass::float_e4m3_t;
using ElemCD = cutlass::float_e4m3_t;
using Acc  = float;
using TileShape    = cute::Shape<cute::_256, cute::_128, cute::_64>;
using ClusterShape = cute::Shape<cute::_4, cute::_1, cute::_1>;

using CollectiveEpilogue = typename cutlass::epilogue::collective::CollectiveBuilder<
    cutlass::arch::Sm90, cutlass::arch::OpClassTensorOp,
    TileShape, ClusterShape,
    cutlass::epilogue::collective::EpilogueTileAuto,
    Acc, Acc,
    ElemCD, cutlass::layout::RowMajor, 128 / cutlass::sizeof_bits<ElemCD>::value,
    ElemCD, cutlass::layout::RowMajor, 128 / cutlass::sizeof_bits<ElemCD>::value,
    cutlass::epilogue::collective::EpilogueScheduleAuto
  >::CollectiveOp;

using CollectiveMainloop = typename cutlass::gemm::collective::CollectiveBuilder<
    cutlass::arch::Sm90, cutlass::arch::OpClassTensorOp,
    ElemA, cutlass::layout::RowMajor, 128 / cutlass::sizeof_bits<ElemA>::value,
    ElemB, cutlass::layout::ColumnMajor, 128 / cutlass::sizeof_bits<ElemB>::value,
    Acc,
    TileShape, ClusterShape,
    cutlass::gemm::collective::StageCountAutoCarveout<static_cast<int>(sizeof(typename CollectiveEpilogue::SharedStorage))>,
    cutlass::gemm::collective::KernelScheduleAuto
  >::CollectiveOp;

using GemmKernel = cutlass::gemm::kernel::GemmUniversal<
    cute::Shape<int,int,int,int>,
    CollectiveMainloop,
    CollectiveEpilogue
>;
using Gemm = cutlass::gemm::device::GemmUniversalAdapter<GemmKernel>;

// Force the device kernel symbol into the cubin without needing a host main.
auto* _anchor = &cutlass::device_kernel<GemmKernel>;


// ===== COMPILED SASS (sm_90a) =====

	.target	sm_90a

	.elftype	@"ET_EXEC"


//--------------------- .note.nv.tkinfo           --------------------------
	.section	.note.nv.tkinfo,"",@"SHT_NOTE"
	.sectionflags	@"SHF_NOTE_NV_TKINFO"
	.tkinfo
        /*0018*/ 	.word	0x00000002
        /*0030*/ 	.string	""
        /*0030*/ 	.string	"ptxas"
        /*0030*/ 	.string	"Cuda compilation tools, release 13.0, V13.0.88"
        /*0030*/ 	.string	"Build cuda_13.0.r13.0/compiler.36424714_0"
        /*0030*/ 	.string	"-arch sm_90a -m 64 "



//--------------------- .note.nv.cuinfo           --------------------------
	.section	.note.nv.cuinfo,"",@"SHT_NOTE"
	.sectionflags	@"SHF_NOTE_NV_CUINFO"
        /*0018*/ 	.short	0x0002
        /*001a*/ 	.short	0x005a
        /*001c*/ 	.short	0x0082
	.zero		2


//--------------------- .nv.info                  --------------------------
	.section	.nv.info,"",@"SHT_CUDA_INFO"
	.align	4


	//----- nvinfo : EIATTR_REGCOUNT
	.align		4
        /*0000*/ 	.byte	0x04, 0x2f
        /*0002*/ 	.short	(.L_12 - .L_11)
	.align		4
.L_11:
        /*0004*/ 	.word	index@(_ZN7cutlass13device_kernelINS_4gemm6kernel13GemmUniversalIN4cute5tupleIJiiiiEEENS1_10collective13CollectiveMmaINS1_37MainloopSm90TmaGmmaWarpSpecializedFP8ILi9ENS5_IJNS4_1CILi4EEENSA_ILi1EEESC_EEENS1_35KernelTmaWarpSpecializedCooperativeEEENS5_IJNSA_ILi256EEENSA_ILi128EEENSA_ILi64EEEEEENS_12float_e4m3_tENS5_IJlSC_lEEESK_SL_NS4_8TiledMMAINS4_8MMA_AtomIJNS4_4SM904GMMA31MMA_64x128x32_F32E4M3E4M3_SS_TNILNSP_7ScaleInE1ELSR_1EEEEEENS4_6LayoutINS5_IJNSA_ILi2EEESC_SC_EEENS5_IJSC_NSA_ILi0EEESX_EEEEENS5_IJNS4_10UnderscoreES10_S10_EEEEENS4_13SM90_TMA_LOADENS4_14ComposedLayoutINS4_7SwizzleILi2ELi4ELi3EEENS4_18smem_ptr_flag_bitsILi8EEENSU_INS5_IJNSA_ILi8EEESI_EEENS5_IJSI_SC_EEEEEEEvNS4_8identityENS4_23SM90_TMA_LOAD_MULTICASTES1D_vS1E_EENS_8epilogue10collective6detail29Sm90TmaWarpSpecializedAdapterINS1I_15DefaultEpilogueISK_SL_SL_NS1H_6thread17LinearCombinationISK_Li1EffLNS1M_9ScaleType4KindE0ELNS_15FloatRoundStyleE2ESK_EENS1_15EpilogueDefaultEEEEEvvEEEEvNT_6ParamsE)
        /*0008*/ 	.word	0x000000a8


	//----- nvinfo : EIATTR_FRAME_SIZE
	.align		4
.L_12:
        /*000c*/ 	.byte	0x04, 0x11
        /*000e*/ 	.short	(.L_14 - .L_13)
	.align		4
.L_13:
        /*0010*/ 	.word	index@(_ZN7cutlass13device_kernelINS_4gemm6kernel13GemmUniversalIN4cute5tupleIJiiiiEEENS1_10collective13CollectiveMmaINS1_37MainloopSm90TmaGmmaWarpSpecializedFP8ILi9ENS5_IJNS4_1CILi4EEENSA_ILi1EEESC_EEENS1_35KernelTmaWarpSpecializedCooperativeEEENS5_IJNSA_ILi256EEENSA_ILi128EEENSA_ILi64EEEEEENS_12float_e4m3_tENS5_IJlSC_lEEESK_SL_NS4_8TiledMMAINS4_8MMA_AtomIJNS4_4SM904GMMA31MMA_64x128x32_F32E4M3E4M3_SS_TNILNSP_7ScaleInE1ELSR_1EEEEEENS4_6LayoutINS5_IJNSA_ILi2EEESC_SC_EEENS5_IJSC_NSA_ILi0EEESX_EEEEENS5_IJNS4_10UnderscoreES10_S10_EEEEENS4_13SM90_TMA_LOADENS4_14ComposedLayoutINS4_7SwizzleILi2ELi4ELi3EEENS4_18smem_ptr_flag_bitsILi8EEENSU_INS5_IJNSA_ILi8EEESI_EEENS5_IJSI_SC_EEEEEEEvNS4_8identityENS4_23SM90_TMA_LOAD_MULTICASTES1D_vS1E_EENS_8epilogue10collective6detail29Sm90TmaWarpSpecializedAdapterINS1I_15DefaultEpilogueISK_SL_SL_NS1H_6thread17LinearCombinationISK_Li1EffLNS1M_9ScaleType4KindE0ELNS_15FloatRoundStyleE2ESK_EENS1_15EpilogueDefaultEEEEEvvEEEEvNT_6ParamsE)
        /*0014*/ 	.word	0x00000108


	//----- nvinfo : EIATTR_MIN_STACK_SIZE
	.align		4
.L_14:
        /*0018*/ 	.byte	0x04, 0x12
        /*001a*/ 	.short	(.L_16 - .L_15)
	.align		4
.L_15:
        /*001c*/ 	.word	index@(_ZN7cutlass13device_kernelINS_4gemm6kernel13GemmUniversalIN4cute5tupleIJiiiiEEENS1_10collective13CollectiveMmaINS1_37MainloopSm90TmaGmmaWarpSpecializedFP8ILi9ENS5_IJNS4_1CILi4EEENSA_ILi1EEESC_EEENS1_35KernelTmaWarpSpecializedCooperativeEEENS5_IJNSA_ILi256EEENSA_ILi128EEENSA_ILi64EEEEEENS_12float_e4m3_tENS5_IJlSC_lEEESK_SL_NS4_8TiledMMAINS4_8MMA_AtomIJNS4_4SM904GMMA31MMA_64x128x32_F32E4M3E4M3_SS_TNILNSP_7ScaleInE1ELSR_1EEEEEENS4_6LayoutINS5_IJNSA_ILi2EEESC_SC_EEENS5_IJSC_NSA_ILi0EEESX_EEEEENS5_IJNS4_10UnderscoreES10_S10_EEEEENS4_13SM90_TMA_LOADENS4_14ComposedLayoutINS4_7SwizzleILi2ELi4ELi3EEENS4_18smem_ptr_flag_bitsILi8EEENSU_INS5_IJNSA_ILi8EEESI_EEENS5_IJSI_SC_EEEEEEEvNS4_8identityENS4_23SM90_TMA_LOAD_MULTICASTES1D_vS1E_EENS_8epilogue10collective6detail29Sm90TmaWarpSpecializedAdapterINS1I_15DefaultEpilogueISK_SL_SL_NS1H_6thread17LinearCombinationISK_Li1EffLNS1M_9ScaleType4KindE0ELNS_15FloatRoundStyleE2ESK_EENS1_15EpilogueDefaultEEEEEvvEEEEvNT_6ParamsE)
        /*0020*/ 	.word	0x00000108
.L_16:


//--------------------- .nv.compat                --------------------------
	.section	.nv.compat,"",@"SHT_CUDA_COMPAT_INFO"
	.align	4
        /*0000*/ 	.byte	0x02, 0x09, 0x01, 0x00, 0x02, 0x02, 0x04, 0x00, 0x02, 0x05, 0x05, 0x00, 0x03, 0x07, 0x01, 0x01
        /*0010*/ 	.byte	0x02, 0x03, 0x01, 0x00, 0x02, 0x06, 0x01, 0x00, 0x04, 0x0b, 0x08, 0x00, 0x00, 0x00, 0x00, 0x00
        /*0020*/ 	.byte	0x00, 0x00, 0x00, 0x00


//--------------------- .nv.info._ZN7cutlass13device_kernelINS_4gemm6kernel13GemmUniversalIN4cute5tupleIJiiiiEEENS1_10collective13CollectiveMmaINS1_37MainloopSm90TmaGmmaWarpSpecializedFP8ILi9ENS5_IJNS4_1CILi4EEENSA_ILi1EEESC_EEENS1_35KernelTmaWarpSpecializedCooperativeEEENS5_IJNSA_ILi256EEENSA_ILi128EEENSA_ILi64EEEEEENS_12float_e4m3_tENS5_IJlSC_lEEESK_SL_NS4_8TiledMMAINS4_8MMA_AtomIJNS4_4SM904GMMA31MMA_64x128x32_F32E4M3E4M3_SS_TNILNSP_7ScaleInE1ELSR_1EEEEEENS4_6LayoutINS5_IJNSA_ILi2EEESC_SC_EEENS5_IJSC_NSA_ILi0EEESX_EEEEENS5_IJNS4_10UnderscoreES10_S10_EEEEENS4_13SM90_TMA_LOADENS4_14ComposedLayoutINS4_7SwizzleILi2ELi4ELi3EEENS4_18smem_ptr_flag_bitsILi8EEENSU_INS5_IJNSA_ILi8EEESI_EEENS5_IJSI_SC_EEEEEEEvNS4_8identityENS4_23SM90_TMA_LOAD_MULTICASTES1D_vS1E_EENS_8epilogue10collective6detail29Sm90TmaWarpSpecializedAdapterINS1I_15DefaultEpilogueISK_SL_SL_NS1H_6thread17LinearCombinationISK_Li1EffLNS1M_9ScaleType4KindE0ELNS_15FloatRoundStyleE2ESK_EENS1_15EpilogueDefaultEEEEEvvEEEEvNT_6ParamsE --------------------------
	.section	.nv.info._ZN7cutlass13device_kernelINS_4gemm6kernel13GemmUniversalIN4cute5tupleIJiiiiEEENS1_10collective13CollectiveMmaINS1_37MainloopSm90TmaGmmaWarpSpecializedFP8ILi9ENS5_IJNS4_1CILi4EEENSA_ILi1EEESC_EEENS1_35KernelTmaWarpSpecializedCooperativeEEENS5_IJNSA_ILi256EEENSA_ILi128EEENSA_ILi64EEEEEENS_12float_e4m3_tENS5_IJlSC_lEEESK_SL_NS4_8TiledMMAINS4_8MMA_AtomIJNS4_4SM904GMMA31MMA_64x128x32_F32E4M3E4M3_SS_TNILNSP_7ScaleInE1ELSR_1EEEEEENS4_6LayoutINS5_IJNSA_ILi2EEESC_SC_EEENS5_IJSC_NSA_ILi0EEESX_EEEEENS5_IJNS4_10UnderscoreES10_S10_EEEEENS4_13SM90_TMA_LOADENS4_14ComposedLayoutINS4_7SwizzleILi2ELi4ELi3EEENS4_18smem_ptr_flag_bitsILi8EEENSU_INS5_IJNSA_ILi8EEESI_EEENS5_IJSI_SC_EEEEEEEvNS4_8identityENS4_23SM90_TMA_LOAD_MULTICASTES1D_vS1E_EENS_8epilogue10collective6detail29Sm90TmaWarpSpecializedAdapterINS1I_15DefaultEpilogueISK_SL_SL_NS1H_6thread17LinearCombinationISK_Li1EffLNS1M_9ScaleType4KindE0ELNS_15FloatRoundStyleE2ESK_EENS1_15EpilogueDefaultEEEEEvvEEEEvNT_6ParamsE,"",@"SHT_CUDA_INFO"
	.sectionflags	@""
	.align	4


	//----- nvinfo : EIATTR_CUDA_API_VERSION
	.align		4
        /*0000*/ 	.byte	0x04, 0x37
        /*0002*/ 	.short	(.L_18 - .L_17)
.L_17:
        /*0004*/ 	.word	0x00000082


	//----- nvinfo : EIATTR_KPARAM_INFO
	.align		4
.L_18:
        /*0008*/ 	.byte	0x04, 0x17
        /*000a*/ 	.short	(.L_20 - .L_19)
.L_19:
        /*000c*/ 	.word	0x00000000
        /*0010*/ 	.short	0x0000
        /*0012*/ 	.short	0x0070
        /*0014*/ 	.byte	0x00, 0xf0, 0x01, 0x10


	//----- nvinfo : EIATTR_SPARSE_MMA_MASK
	.align		4
.L_20:
        /*0018*/ 	.byte	0x03, 0x50
        /*001a*/ 	.short	0x0000


	//----- nvinfo : EIATTR_MAXREG_COUNT
	.align		4
        /*001c*/ 	.byte	0x03, 0x1b
        /*001e*/ 	.short	0x00a8


	//----- nvinfo : EIATTR_NUM_BARRIERS
	.align		4
        /*0020*/ 	.byte	0x02, 0x4c
        /*0022*/ 	.byte	0x01
	.zero		1


	//----- nvinfo : EIATTR_ANNOTATIONS
	.align		4
        /*0024*/ 	.byte	0x04, 0x55
        /*0026*/ 	.short	(.L_22 - .L_21)


	//   ....[0]....
.L_21:
        /*0028*/ 	.word	0x00000001
        /*002c*/ 	.byte	0x00, 0x08, 0x00, 0x00, 0x01, 0x00, 0x00, 0x00, 0xf0, 0x08, 0x00, 0x00, 0x01, 0x00, 0x00, 0x00
        /* <DEDUP_REMOVED lines=198> */
        /*0c9c*/ 	.byte	0x90, 0x09, 0x01, 0x00


	//----- nvinfo : EIATTR_MERCURY_ISA_VERSION
	.align		4
.L_22:
        /*0ca0*/ 	.byte	0x03, 0x5f
        /*0ca2*/ 	.short	0x0101


	//----- nvinfo : EIATTR_INT_WARP_WIDE_INSTR_OFFSETS
	.align		4
        /*0ca4*/ 	.byte	0x04, 0x31
        /*0ca6*/ 	.short	(.L_24 - .L_23)


	//   ....[0]....
.L_23:
        /*0ca8*/ 	.word	0x00000640


	//   ....[1]....
        /*0cac*/ 	.word	0x00000650


	//   ....[2]....
        /*0cb0*/ 	.word	0x000007d0


	//----- nvinfo : EIATTR_COOP_GROUP_MASK_REGIDS
	.align		4
.L_24:
        /*0cb4*/ 	.byte	0x04, 0x29
        /*0cb6*/ 	.short	(.L_26 - .L_25)


	//   ....[0]....
.L_25:
        /*0cb8*/ 	.word	0xffffffff


	//   ....[1]....
        /*0cbc*/ 	.word	0xffffffff


	//   ....[2]....
        /*0cc0*/ 	.word	0xffffffff


	//   ....[3]....
        /*0cc4*/ 	.word	0xffffffff


	//   ....[4]....
        /*0cc8*/ 	.word	0xffffffff


	//   ....[5]....
        /*0ccc*/ 	.word	0xffffffff


	//----- nvinfo : EIATTR_COOP_GROUP_INSTR_OFFSETS
	.align		4
.L_26:
        /*0cd0*/ 	.byte	0x04, 0x28
        /*0cd2*/ 	.short	(.L_28 - .L_27)


	//   ....[0]....
.L_27:
        /*0cd4*/ 	.word	0x00000070


	//   ....[1]....
        /*0cd8*/ 	.word	0x00000080


	//   ....[2]....
        /*0cdc*/ 	.word	0x000001a0


	//   ....[3]....
        /*0ce0*/ 	.word	0x000004a0


	//   ....[4]....
        /*0ce4*/ 	.word	0x00000930


	//   ....[5]....
        /*0ce8*/ 	.word	0x000016b0


	//----- nvinfo : EIATTR_REG_RECONFIG
	.align		4
.L_28:
        /*0cec*/ 	.byte	0x01, 0x54
	.zero		2


	//----- nvinfo : EIATTR_MBARRIER_INSTR_OFFSETS
	.align		4
        /*0cf0*/ 	.byte	0x04, 0x39
        /*0cf2*/ 	.short	(.L_30 - .L_29)


	//   ....[0]....
.L_29:
        /*0cf4*/ 	.word	0x00000360
        /*0cf8*/ 	.word	0x000000ff
        /*0cfc*/ 	.word	0x00000000
        /*0d00*/ 	.short	0x0100
        /*0d02*/ 	.byte	0x09
	.zero		1


	//   ....[1]....
        /*0d04*/ 	.word	0x00000370
        /*0d08*/ 	.word	0x000000ff
        /*0d0c*/ 	.word	0x00000048
        /*0d10*/ 	.short	0x0100
        /*0d12*/ 	.byte	0x09
	.zero		1


	//   ....[2]....
        /*0d14*/ 	.word	0x00000380
        /*0d18*/ 	.word	0x000000ff
        /*0d1c*/ 	.word	0x00000008
        /*0d20*/ 	.short	0x0100
        /*0d22*/ 	.byte	0x09
	.zero		1


	//   ....[3]....
        /*0d24*/ 	.word	0x00000390
        /*0d28*/ 	.word	0x000000ff
        /*0d2c*/ 	.word	0x00000050
        /*0d30*/ 	.short	0x0100
        /*0d32*/ 	.byte	0x09
	.zero		1


	//   ....[4]....
        /*0d34*/ 	.word	0x000003a0
        /*0d38*/ 	.word	0x000000ff
        /*0d3c*/ 	.word	0x00000010
        /*0d40*/ 	.short	0x0100
        /*0d42*/ 	.byte	0x09
	.zero		1


	//   ....[5]....
        /*0d44*/ 	.word	0x000003b0
        /*0d48*/ 	.word	0x000000ff
        /*0d4c*/ 	.word	0x00000058
        /*0d50*/ 	.short	0x0100
        /*0d52*/ 	.byte	0x09
	.zero		1


	//   ....[6]....
        /*0d54*/ 	.word	0x000003c0
        /*0d58*/ 	.word	0x000000ff
        /*0d5c*/ 	.word	0x00000018
        /*0d60*/ 	.short	0x0100
        /*0d62*/ 	.byte	0x09
	.zero		1


	//   ....[7]....
        /*0d64*/ 	.word	0x000003d0
        /*0d68*/ 	.word	0x000000ff
        /*0d6c*/ 	.word	0x00000060
        /*0d70*/ 	.short	0x0100
        /*0d72*/ 	.byte	0x09
	.zero		1


	//   ....[8]....
        /*0d74*/ 	.word	0x000003e0
        /*0d78*/ 	.word	0x000000ff
        /*0d7c*/ 	.word	0x00000020
        /*0d80*/ 	.short	0x0100
        /*0d82*/ 	.byte	0x09
	.zero		1


	//   ....[9]....
        /*0d84*/ 	.word	0x000003f0
        /*0d88*/ 	.word	0x000000ff
        /*0d8c*/ 	.word	0x00000068
        /*0d90*/ 	.short	0x0100
        /*0d92*/ 	.byte	0x09
	.zero		1


	//   ....[10]....
        /*0d94*/ 	.word	0x00000400
        /*0d98*/ 	.word	0x000000ff
        /*0d9c*/ 	.word	0x00000028
        /*0da0*/ 	.short	0x0100
        /*0da2*/ 	.byte	0x09
	.zero		1


	//   ....[11]....
        /*0da4*/ 	.word	0x00000410
        /*0da8*/ 	.word	0x000000ff
        /*0dac*/ 	.word	0x00000070
        /*0db0*/ 	.short	0x0100
        /*0db2*/ 	.byte	0x09
	.zero		1


	//   ....[12]....
        /*0db4*/ 	.word	0x00000420
        /*0db8*/ 	.word	0x000000ff
        /*0dbc*/ 	.word	0x00000030
        /*0dc0*/ 	.short	0x0100
        /*0dc2*/ 	.byte	0x09
	.zero		1


	//   ....[13]....
        /*0dc4*/ 	.word	0x00000430
        /*0dc8*/ 	.word	0x000000ff
        /*0dcc*/ 	.word	0x00000078
        /*0dd0*/ 	.short	0x0100
        /*0dd2*/ 	.byte	0x09
	.zero		1


	//   ....[14]....
        /*0dd4*/ 	.word	0x00000440
        /*0dd8*/ 	.word	0x000000ff
        /*0ddc*/ 	.word	0x00000038
        /*0de0*/ 	.short	0x0100
        /*0de2*/ 	.byte	0x09
	.zero		1


	//   ....[15]....
        /*0de4*/ 	.word	0x00000450
        /*0de8*/ 	.word	0x000000ff
        /*0dec*/ 	.word	0x00000080
        /*0df0*/ 	.short	0x0100
        /*0df2*/ 	.byte	0x09
	.zero		1


	//   ....[16]....
        /*0df4*/ 	.word	0x00000460
        /*0df8*/ 	.word	0x000000ff
        /*0dfc*/ 	.word	0x00000040
        /*0e00*/ 	.short	0x0100
        /*0e02*/ 	.byte	0x09
	.zero		1


	//   ....[17]....
        /*0e04*/ 	.word	0x00000470
        /*0e08*/ 	.word	0x000000ff
        /*0e0c*/ 	.word	0x00000088
        /*0e10*/ 	.short	0x0100
        /*0e12*/ 	.byte	0x09
	.zero		1


	//   ....[18]....
        /*0e14*/ 	.word	0x00000850
        /*0e18*/ 	.word	0x000000ff
        /*0e1c*/ 	.word	0x000000a0
        /*0e20*/ 	.short	0x0100
        /*0e22*/ 	.byte	0x06
	.zero		1


	//   ....[19]....
        /*0e24*/ 	.word	0x000008b0
        /*0e28*/ 	.word	0x000000ff
        /*0e2c*/ 	.word	0x000000a8
        /*0e30*/ 	.short	0x0100
        /*0e32*/ 	.byte	0x06
	.zero		1


	//   ....[20]....
        /*0e34*/ 	.word	0x00001ec0
        /*0e38*/ 	.word	0x000000ff
        /*0e3c*/ 	.word	0x00000000
        /*0e40*/ 	.short	0x010a
        /*0e42*/ 	.byte	0x06
	.zero		1


	//   ....[21]....
        /*0e44*/ 	.word	0x00001f00
        /*0e48*/ 	.word	0x000000ff
        /*0e4c*/ 	.word	0x00000000
        /*0e50*/ 	.short	0x010a
        /*0e52*/ 	.byte	0x06
	.zero		1


	//   ....[22]....
        /*0e54*/ 	.word	0x00003190
        /*0e58*/ 	.word	0x000000ff
        /*0e5c*/ 	.word	0x00000000
        /*0e60*/ 	.short	0x010a
        /*0e62*/ 	.byte	0x10
	.zero		1


	//   ....[23]....
        /*0e64*/ 	.word	0x000031d0
        /*0e68*/ 	.word	0x000000ff
        /*0e6c*/ 	.word	0x00000000
        /*0e70*/ 	.short	0x010a
        /*0e72*/ 	.byte	0x10
	.zero		1


	//   ....[24]....
        /*0e74*/ 	.word	0x000042e0
        /*0e78*/ 	.word	0x000000e5
        /*0e7c*/ 	.word	0x00000000
        /*0e80*/ 	.short	0x0101
        /*0e82*/ 	.byte	0x3f
	.zero		1


	//   ....[25]....
        /*0e84*/ 	.word	0x00005500
        /*0e88*/ 	.word	0x00000018
        /*0e8c*/ 	.word	0x00000000
        /*0e90*/ 	.short	0x0101
        /*0e92*/ 	.byte	0x3f
	.zero		1


	//   ....[26]....
        /*0e94*/ 	.word	0x0000f8c0
        /*0e98*/ 	.word	0x0000000d
        /*0e9c*/ 	.word	0x00000048
        /*0ea0*/ 	.short	0x010a
        /*0ea2*/ 	.byte	0x3f
	.zero		1


	//   ....[27]....
        /*0ea4*/ 	.word	0x0000fca0
        /*0ea8*/ 	.word	0x00000004
        /*0eac*/ 	.word	0x000000a8
        /*0eb0*/ 	.short	0x0101
        /*0eb2*/ 	.byte	0x3f
	.zero		1


	//   ....[28]....
        /*0eb4*/ 	.word	0x00010410
        /*0eb8*/ 	.word	0x00000005
        /*0ebc*/ 	.word	0x00000000
        /*0ec0*/ 	.short	0x010a
        /*0ec2*/ 	.byte	0x3f
	.zero		1


	//   ....[29]....
        /*0ec4*/ 	.word	0x00010490
        /*0ec8*/ 	.word	0x00000007
        /*0ecc*/ 	.word	0x00000000
        /*0ed0*/ 	.short	0x010a
        /*0ed2*/ 	.byte	0x3f
	.zero		1


	//   ....[30]....
        /*0ed4*/ 	.word	0x00010520
        /*0ed8*/ 	.word	0x00000006
        /*0edc*/ 	.word	0x00000000
        /*0ee0*/ 	.short	0x010a
        /*0ee2*/ 	.byte	0x3f
	.zero		1


	//   ....[31]....
        /*0ee4*/ 	.word	0x000105b0
        /*0ee8*/ 	.word	0x00000007
        /*0eec*/ 	.word	0x00000000
        /*0ef0*/ 	.short	0x010a
        /*0ef2*/ 	.byte	0x3f
	.zero		1


	//   ....[32]....
        /*0ef4*/ 	.word	0x00010640
        /*0ef8*/ 	.word	0x00000006
        /*0efc*/ 	.word	0x00000000
        /*0f00*/ 	.short	0x010a
        /*0f02*/ 	.byte	0x3f
	.zero		1


	//   ....[33]....
        /*0f04*/ 	.word	0x000106d0
        /*0f08*/ 	.word	0x00000007
        /*0f0c*/ 	.word	0x00000000
        /*0f10*/ 	.short	0x010a
        /*0f12*/ 	.byte	0x3f
	.zero		1


	//   ....[34]....
        /*0f14*/ 	.word	0x00010760
        /*0f18*/ 	.word	0x00000006
        /*0f1c*/ 	.word	0x00000000
        /*0f20*/ 	.short	0x010a
        /*0f22*/ 	.byte	0x3f
	.zero		1


	//   ....[35]....
        /*0f24*/ 	.word	0x000107f0
        /*0f28*/ 	.word	0x00000007
        /*0f2c*/ 	.word	0x00000000
        /*0f30*/ 	.short	0x010a
        /*0f32*/ 	.byte	0x3f
	.zero		1


	//   ....[36]....
        /*0f34*/ 	.word	0x00010880
        /*0f38*/ 	.word	0x00000003
        /*0f3c*/ 	.word	0x00000000
        /*0f40*/ 	.short	0x010a
        /*0f42*/ 	.byte	0x3f
	.zero		1


	//   ....[37]....
        /*0f44*/ 	.word	0x000108f0
        /*0f48*/ 	.word	0x00000003
        /*0f4c*/ 	.word	0x00000000
        /*0f50*/ 	.short	0x010a
        /*0f52*/ 	.byte	0x3f
	.zero		1


	//   ....[38]....
        /*0f54*/ 	.word	0x00010960
        /*0f58*/ 	.word	0x00000000
        /*0f5c*/ 	.word	0x00000000
        /*0f60*/ 	.short	0x010a
        /*0f62*/ 	.byte	0x3f
	.zero		1


	//   ....[39]....
        /*0f64*/ 	.word	0x00010a40
        /*0f68*/ 	.word	0x0000000d
        /*0f6c*/ 	.word	0x00000048
        /*0f70*/ 	.short	0x010a
        /*0f72*/ 	.byte	0x3f
	.zero		1


	//   ....[40]....
        /*0f74*/ 	.word	0x00010b10
        /*0f78*/ 	.word	0x00000005
        /*0f7c*/ 	.word	0x00000000
        /*0f80*/ 	.short	0x010a
        /*0f82*/ 	.byte	0x3f
	.zero		1


	//   ....[41]....
        /*0f84*/ 	.word	0x00010b60
        /*0f88*/ 	.word	0x00000007
        /*0f8c*/ 	.word	0x00000000
        /*0f90*/ 	.short	0x010a
        /*0f92*/ 	.byte	0x3f
	.zero		1


	//   ....[42]....
        /*0f94*/ 	.word	0x00010bb0
        /*0f98*/ 	.word	0x00000006
        /*0f9c*/ 	.word	0x00000000
        /*0fa0*/ 	.short	0x010a
        /*0fa2*/ 	.byte	0x3f
	.zero		1


	//   ....[43]....
        /*0fa4*/ 	.word	0x00010c00
        /*0fa8*/ 	.word	0x00000007
        /*0fac*/ 	.word	0x00000000
        /*0fb0*/ 	.short	0x010a
        /*0fb2*/ 	.byte	0x3f
	.zero		1


	//   ....[44]....
        /*0fb4*/ 	.word	0x00010c50
        /*0fb8*/ 	.word	0x00000006
        /*0fbc*/ 	.word	0x00000000
        /*0fc0*/ 	.short	0x010a
        /*0fc2*/ 	.byte	0x3f
	.zero		1


	//   ....[45]....
        /*0fc4*/ 	.word	0x00010ca0
        /*0fc8*/ 	.word	0x00000007
        /*0fcc*/ 	.word	0x00000000
        /*0fd0*/ 	.short	0x010a
        /*0fd2*/ 	.byte	0x3f
	.zero		1


	//   ....[46]....
        /*0fd4*/ 	.word	0x00010cf0
        /*0fd8*/ 	.word	0x00000006
        /*0fdc*/ 	.word	0x00000000
        /*0fe0*/ 	.short	0x010a
        /*0fe2*/ 	.byte	0x3f
	.zero		1


	//   ....[47]....
        /*0fe4*/ 	.word	0x00010d40
        /*0fe8*/ 	.word	0x00000007
        /*0fec*/ 	.word	0x00000000
        /*0ff0*/ 	.short	0x010a
        /*0ff2*/ 	.byte	0x3f
	.zero		1


	//----- nvinfo : EIATTR_NUM_MBARRIERS
	.align		4
.L_30:
        /*0ff4*/ 	.byte	0x03, 0x38
        /*0ff6*/ 	.short	0x0014


	//----- nvinfo : EIATTR_EXIT_INSTR_OFFSETS
	.align		4
        /*0ff8*/ 	.byte	0x04, 0x1c
        /*0ffa*/ 	.short	(.L_32 - .L_31)


	//   ....[0]....
.L_31:
        /*0ffc*/ 	.word	0x00000ac0


	//   ....[1]....
        /*1000*/ 	.word	0x00001350


	//   ....[2]....
        /*1004*/ 	.word	0x0000efa0


	//   ....[3]....
        /*1008*/ 	.word	0x0000f530


	//   ....[4]....
        /*100c*/ 	.word	0x000108d0


	//----- nvinfo : EIATTR_MAX_THREADS
	.align		4
.L_32:
        /*1010*/ 	.byte	0x04, 0x05
        /*1012*/ 	.short	(.L_34 - .L_33)
.L_33:
        /*1014*/ 	.word	0x00000180
        /*1018*/ 	.word	0x00000001
        /*101c*/ 	.word	0x00000001


	//----- nvinfo : EIATTR_CRS_STACK_SIZE
	.align		4
.L_34:
        /*1020*/ 	.byte	0x04, 0x1e
        /*1022*/ 	.short	(.L_36 - .L_35)
.L_35:
        /*1024*/ 	.word	0x00000000


	//----- nvinfo : EIATTR_CBANK_PARAM_SIZE
	.align		4
.L_36:
        /*1028*/ 	.byte	0x03, 0x19
        /*102a*/ 	.short	0x0470


	//----- nvinfo : EIATTR_PARAM_CBANK
	.align		4
        /*102c*/ 	.byte	0x04, 0x0a
        /*102e*/ 	.short	(.L_38 - .L_37)
	.align		4
.L_37:
        /*1030*/ 	.word	index@(.nv.constant0._ZN7cutlass13device_kernelINS_4gemm6kernel13GemmUniversalIN4cute5tupleIJiiiiEEENS1_10collective13CollectiveMmaINS1_37MainloopSm90TmaGmmaWarpSpecializedFP8ILi9ENS5_IJNS4_1CILi4EEENSA_ILi1EEESC_EEENS1_35KernelTmaWarpSpecializedCooperativeEEENS5_IJNSA_ILi256EEENSA_ILi128EEENSA_ILi64EEEEEENS_12float_e4m3_tENS5_IJlSC_lEEESK_SL_NS4_8TiledMMAINS4_8MMA_AtomIJNS4_4SM904GMMA31MMA_64x128x32_F32E4M3E4M3_SS_TNILNSP_7ScaleInE1ELSR_1EEEEEENS4_6LayoutINS5_IJNSA_ILi2EEESC_SC_EEENS5_IJSC_NSA_ILi0EEESX_EEEEENS5_IJNS4_10UnderscoreES10_S10_EEEEENS4_13SM90_TMA_LOADENS4_14ComposedLayoutINS4_7SwizzleILi2ELi4ELi3EEENS4_18smem_ptr_flag_bitsILi8EEENSU_INS5_IJNSA_ILi8EEESI_EEENS5_IJSI_SC_EEEEEEEvNS4_8identityENS4_23SM90_TMA_LOAD_MULTICASTES1D_vS1E_EENS_8epilogue10collective6detail29Sm90TmaWarpSpecializedAdapterINS1I_15DefaultEpilogueISK_SL_SL_NS1H_6thread17LinearCombinationISK_Li1EffLNS1M_9ScaleType4KindE0ELNS_15FloatRoundStyleE2ESK_EENS1_15EpilogueDefaultEEEEEvvEEEEvNT_6ParamsE)
        /*1034*/ 	.short	0x0210
        /*1036*/ 	.short	0x0470


	//----- nvinfo : EIATTR_SW_WAR
	.align		4
.L_38:
        /*1038*/ 	.byte	0x04, 0x36
        /*103a*/ 	.short	(.L_40 - .L_39)
.L_39:
        /*103c*/ 	.word	0x00000008
.L_40:


//--------------------- .nv.callgraph             --------------------------
	.section	.nv.callgraph,"",@"SHT_CUDA_CALLGRAPH"
	.align	4
	.sectionentsize	8
	.align		4
        /*0000*/ 	.word	0x00000000
	.align		4
        /*0004*/ 	.word	0xffffffff
	.align		4
        /*0008*/ 	.word	0x00000000
	.align		4
        /*000c*/ 	.word	0xfffffffe
	.align		4
        /*0010*/ 	.word	0x00000000
	.align		4
        /*0014*/ 	.word	0xfffffffd
	.align		4
        /*0018*/ 	.word	0x00000000
	.align		4
        /*001c*/ 	.word	0xfffffffc


//--------------------- .nv.constant4             --------------------------
	.section	.nv.constant4,"a",@progbits
	.align	8
	.align		8
.nv.constant4:
        /*0000*/ 	.dword	_ZN40_INTERNAL_74eecbf2_4_k_cu_13766765_157864cuda3std3__45__cpo5beginE
	.align		8
        /*0008*/ 	.dword	_ZN40_INTERNAL_74eecbf2_4_k_cu_13766765_157864cuda3std3__45__cpo3endE
	.align		8
        /*0010*/ 	.dword	_ZN40_INTERNAL_74eecbf2_4_k_cu_13766765_157864cuda3std3__45__cpo6cbeginE
	.align		8
        /*0018*/ 	.dword	_ZN40_INTERNAL_74eecbf2_4_k_cu_13766765_157864cuda3std3__45__cpo4cendE
	.align		8
        /*0020*/ 	.dword	_ZN40_INTERNAL_74eecbf2_4_k_cu_13766765_157864cuda3std3__442_GLOBAL__N__74eecbf2_4_k_cu_13766765_157866ignoreE
	.align		8
        /*0028*/ 	.dword	_ZN40_INTERNAL_74eecbf2_4_k_cu_13766765_157864cuda3std3__419piecewise_constructE
	.align		8
        /*0030*/ 	.dword	_ZN40_INTERNAL_74eecbf2_4_k_cu_13766765_157864cuda3std3__48in_placeE
	.align		8
        /*0038*/ 	.dword	_ZN40_INTERNAL_74eecbf2_4_k_cu_13766765_157864cuda3std6ranges3__45__cpo4swapE
	.align		8
        /*0040*/ 	.dword	_ZN40_INTERNAL_74eecbf2_4_k_cu_13766765_157864cuda3std6ranges3__45__cpo9iter_moveE
	.align		8
        /*0048*/ 	.dword	_ZN40_INTERNAL_74eecbf2_4_k_cu_13766765_157864cute7productE
	.align		8
        /*0050*/ 	.dword	_ZN40_INTERNAL_74eecbf2_4_k_cu_13766765_157864cute1_E


//--------------------- .text._ZN7cutlass13device_kernelINS_4gemm6kernel13GemmUniversalIN4cute5tupleIJiiiiEEENS1_10collective13CollectiveMmaINS1_37MainloopSm90TmaGmmaWarpSpecializedFP8ILi9ENS5_IJNS4_1CILi4EEENSA_ILi1EEESC_EEENS1_35KernelTmaWarpSpecializedCooperativeEEENS5_IJNSA_ILi256EEENSA_ILi128EEENSA_ILi64EEEEEENS_12float_e4m3_tENS5_IJlSC_lEEESK_SL_NS4_8TiledMMAINS4_8MMA_AtomIJNS4_4SM904GMMA31MMA_64x128x32_F32E4M3E4M3_SS_TNILNSP_7ScaleInE1ELSR_1EEEEEENS4_6LayoutINS5_IJNSA_ILi2EEESC_SC_EEENS5_IJSC_NSA_ILi0EEESX_EEEEENS5_IJNS4_10UnderscoreES10_S10_EEEEENS4_13SM90_TMA_LOADENS4_14ComposedLayoutINS4_7SwizzleILi2ELi4ELi3EEENS4_18smem_ptr_flag_bitsILi8EEENSU_INS5_IJNSA_ILi8EEESI_EEENS5_IJSI_SC_EEEEEEEvNS4_8identityENS4_23SM90_TMA_LOAD_MULTICASTES1D_vS1E_EENS_8epilogue10collective6detail29Sm90TmaWarpSpecializedAdapterINS1I_15DefaultEpilogueISK_SL_SL_NS1H_6thread17LinearCombinationISK_Li1EffLNS1M_9ScaleType4KindE0ELNS_15FloatRoundStyleE2ESK_EENS1_15EpilogueDefaultEEEEEvvEEEEvNT_6ParamsE --------------------------
	.section	.text._ZN7cutlass13device_kernelINS_4gemm6kernel13GemmUniversalIN4cute5tupleIJiiiiEEENS1_10collective13CollectiveMmaINS1_37MainloopSm90TmaGmmaWarpSpecializedFP8ILi9ENS5_IJNS4_1CILi4EEENSA_ILi1EEESC_EEENS1_35KernelTmaWarpSpecializedCooperativeEEENS5_IJNSA_ILi256EEENSA_ILi128EEENSA_ILi64EEEEEENS_12float_e4m3_tENS5_IJlSC_lEEESK_SL_NS4_8TiledMMAINS4_8MMA_AtomIJNS4_4SM904GMMA31MMA_64x128x32_F32E4M3E4M3_SS_TNILNSP_7ScaleInE1ELSR_1EEEEEENS4_6LayoutINS5_IJNSA_ILi2EEESC_SC_EEENS5_IJSC_NSA_ILi0EEESX_EEEEENS5_IJNS4_10UnderscoreES10_S10_EEEEENS4_13SM90_TMA_LOADENS4_14ComposedLayoutINS4_7SwizzleILi2ELi4ELi3EEENS4_18smem_ptr_flag_bitsILi8EEENSU_INS5_IJNSA_ILi8EEESI_EEENS5_IJSI_SC_EEEEEEEvNS4_8identityENS4_23SM90_TMA_LOAD_MULTICASTES1D_vS1E_EENS_8epilogue10collective6detail29Sm90TmaWarpSpecializedAdapterINS1I_15DefaultEpilogueISK_SL_SL_NS1H_6thread17LinearCombinationISK_Li1EffLNS1M_9ScaleType4KindE0ELNS_15FloatRoundStyleE2ESK_EENS1_15EpilogueDefaultEEEEEvvEEEEvNT_6ParamsE,"ax",@progbits
	.align	128
.text._ZN7cutlass13device_kernelINS_4gemm6kernel13GemmUniversalIN4cute5tupleIJiiiiEEENS1_10collective13CollectiveMmaINS1_37MainloopSm90TmaGmmaWarpSpecializedFP8ILi9ENS5_IJNS4_1CILi4EEENSA_ILi1EEESC_EEENS1_35KernelTmaWarpSpecializedCooperativeEEENS5_IJNSA_ILi256EEENSA_ILi128EEENSA_ILi64EEEEEENS_12float_e4m3_tENS5_IJlSC_lEEESK_SL_NS4_8TiledMMAINS4_8MMA_AtomIJNS4_4SM904GMMA31MMA_64x128x32_F32E4M3E4M3_SS_TNILNSP_7ScaleInE1ELSR_1EEEEEENS4_6LayoutINS5_IJNSA_ILi2EEESC_SC_EEENS5_IJSC_NSA_ILi0EEESX_EEEEENS5_IJNS4_10UnderscoreES10_S10_EEEEENS4_13SM90_TMA_LOADENS4_14ComposedLayoutINS4_7SwizzleILi2ELi4ELi3EEENS4_18smem_ptr_flag_bitsILi8EEENSU_INS5_IJNSA_ILi8EEESI_EEENS5_IJSI_SC_EEEEEEEvNS4_8identityENS4_23SM90_TMA_LOAD_MULTICASTES1D_vS1E_EENS_8epilogue10collective6detail29Sm90TmaWarpSpecializedAdapterINS1I_15DefaultEpilogueISK_SL_SL_NS1H_6thread17LinearCombinationISK_Li1EffLNS1M_9ScaleType4KindE0ELNS_15FloatRoundStyleE2ESK_EENS1_15EpilogueDefaultEEEEEvvEEEEvNT_6ParamsE:
        .type           _ZN7cutlass13device_kernelINS_4gemm6kernel13GemmUniversalIN4cute5tupleIJiiiiEEENS1_10collective13CollectiveMmaINS1_37MainloopSm90TmaGmmaWarpSpecializedFP8ILi9ENS5_IJNS4_1CILi4EEENSA_ILi1EEESC_EEENS1_35KernelTmaWarpSpecializedCooperativeEEENS5_IJNSA_ILi256EEENSA_ILi128EEENSA_ILi64EEEEEENS_12float_e4m3_tENS5_IJlSC_lEEESK_SL_NS4_8TiledMMAINS4_8MMA_AtomIJNS4_4SM904GMMA31MMA_64x128x32_F32E4M3E4M3_SS_TNILNSP_7ScaleInE1ELSR_1EEEEEENS4_6LayoutINS5_IJNSA_ILi2EEESC_SC_EEENS5_IJSC_NSA_ILi0EEESX_EEEEENS5_IJNS4_10UnderscoreES10_S10_EEEEENS4_13SM90_TMA_LOADENS4_14ComposedLayoutINS4_7SwizzleILi2ELi4ELi3EEENS4_18smem_ptr_flag_bitsILi8EEENSU_INS5_IJNSA_ILi8EEESI_EEENS5_IJSI_SC_EEEEEEEvNS4_8identityENS4_23SM90_TMA_LOAD_MULTICASTES1D_vS1E_EENS_8epilogue10collective6detail29Sm90TmaWarpSpecializedAdapterINS1I_15DefaultEpilogueISK_SL_SL_NS1H_6thread17LinearCombinationISK_Li1EffLNS1M_9ScaleType4KindE0ELNS_15FloatRoundStyleE2ESK_EENS1_15EpilogueDefaultEEEEEvvEEEEvNT_6ParamsE,@function
        .size           _ZN7cutlass13device_kernelINS_4gemm6kernel13GemmUniversalIN4cute5tupleIJiiiiEEENS1_10collective13CollectiveMmaINS1_37MainloopSm90TmaGmmaWarpSpecializedFP8ILi9ENS5_IJNS4_1CILi4EEENSA_ILi1EEESC_EEENS1_35KernelTmaWarpSpecializedCooperativeEEENS5_IJNSA_ILi256EEENSA_ILi128EEENSA_ILi64EEEEEENS_12float_e4m3_tENS5_IJlSC_lEEESK_SL_NS4_8TiledMMAINS4_8MMA_AtomIJNS4_4SM904GMMA31MMA_64x128x32_F32E4M3E4M3_SS_TNILNSP_7ScaleInE1ELSR_1EEEEEENS4_6LayoutINS5_IJNSA_ILi2EEESC_SC_EEENS5_IJSC_NSA_ILi0EEESX_EEEEENS5_IJNS4_10UnderscoreES10_S10_EEEEENS4_13SM90_TMA_LOADENS4_14ComposedLayoutINS4_7SwizzleILi2ELi4ELi3EEENS4_18smem_ptr_flag_bitsILi8EEENSU_INS5_IJNSA_ILi8EEESI_EEENS5_IJSI_SC_EEEEEEEvNS4_8identityENS4_23SM90_TMA_LOAD_MULTICASTES1D_vS1E_EENS_8epilogue10collective6detail29Sm90TmaWarpSpecializedAdapterINS1I_15DefaultEpilogueISK_SL_SL_NS1H_6thread17LinearCombinationISK_Li1EffLNS1M_9ScaleType4KindE0ELNS_15FloatRoundStyleE2ESK_EENS1_15EpilogueDefaultEEEEEvvEEEEvNT_6ParamsE,(.L_x_345 - _ZN7cutlass13device_kernelINS_4gemm6kernel13GemmUniversalIN4cute5tupleIJiiiiEEENS1_10collective13CollectiveMmaINS1_37MainloopSm90TmaGmmaWarpSpecializedFP8ILi9ENS5_IJNS4_1CILi4EEENSA_ILi1EEESC_EEENS1_35KernelTmaWarpSpecializedCooperativeEEENS5_IJNSA_ILi256EEENSA_ILi128EEENSA_ILi64EEEEEENS_12float_e4m3_tENS5_IJlSC_lEEESK_SL_NS4_8TiledMMAINS4_8MMA_AtomIJNS4_4SM904GMMA31MMA_64x128x32_F32E4M3E4M3_SS_TNILNSP_7ScaleInE1ELSR_1EEEEEENS4_6LayoutINS5_IJNSA_ILi2EEESC_SC_EEENS5_IJSC_NSA_ILi0EEESX_EEEEENS5_IJNS4_10UnderscoreES10_S10_EEEEENS4_13SM90_TMA_LOADENS4_14ComposedLayoutINS4_7SwizzleILi2ELi4ELi3EEENS4_18smem_ptr_flag_bitsILi8EEENSU_INS5_IJNSA_ILi8EEESI_EEENS5_IJSI_SC_EEEEEEEvNS4_8identityENS4_23SM90_TMA_LOAD_MULTICASTES1D_vS1E_EENS_8epilogue10collective6detail29Sm90TmaWarpSpecializedAdapterINS1I_15DefaultEpilogueISK_SL_SL_NS1H_6thread17LinearCombinationISK_Li1EffLNS1M_9ScaleType4KindE0ELNS_15FloatRoundStyleE2ESK_EENS1_15EpilogueDefaultEEEEEvvEEEEvNT_6ParamsE)
        .other          _ZN7cutlass13device_kernelINS_4gemm6kernel13GemmUniversalIN4cute5tupleIJiiiiEEENS1_10collective13CollectiveMmaINS1_37MainloopSm90TmaGmmaWarpSpecializedFP8ILi9ENS5_IJNS4_1CILi4EEENSA_ILi1EEESC_EEENS1_35KernelTmaWarpSpecializedCooperativeEEENS5_IJNSA_ILi256EEENSA_ILi128EEENSA_ILi64EEEEEENS_12float_e4m3_tENS5_IJlSC_lEEESK_SL_NS4_8TiledMMAINS4_8MMA_AtomIJNS4_4SM904GMMA31MMA_64x128x32_F32E4M3E4M3_SS_TNILNSP_7ScaleInE1ELSR_1EEEEEENS4_6LayoutINS5_IJNSA_ILi2EEESC_SC_EEENS5_IJSC_NSA_ILi0EEESX_EEEEENS5_IJNS4_10UnderscoreES10_S10_EEEEENS4_13SM90_TMA_LOADENS4_14ComposedLayoutINS4_7SwizzleILi2ELi4ELi3EEENS4_18smem_ptr_flag_bitsILi8EEENSU_INS5_IJNSA_ILi8EEESI_EEENS5_IJSI_SC_EEEEEEEvNS4_8identityENS4_23SM90_TMA_LOAD_MULTICASTES1D_vS1E_EENS_8epilogue10collective6detail29Sm90TmaWarpSpecializedAdapterINS1I_15DefaultEpilogueISK_SL_SL_NS1H_6thread17LinearCombinationISK_Li1EffLNS1M_9ScaleType4KindE0ELNS_15FloatRoundStyleE2ESK_EENS1_15EpilogueDefaultEEEEEvvEEEEvNT_6ParamsE,@"STO_CUDA_ENTRY STV_DEFAULT"
_ZN7cutlass13device_kernelINS_4gemm6kernel13GemmUniversalIN4cute5tupleIJiiiiEEENS1_10collective13CollectiveMmaINS1_37MainloopSm90TmaGmmaWarpSpecializedFP8ILi9ENS5_IJNS4_1CILi4EEENSA_ILi1EEESC_EEENS1_35KernelTmaWarpSpecializedCooperativeEEENS5_IJNSA_ILi256EEENSA_ILi128EEENSA_ILi64EEEEEENS_12float_e4m3_tENS5_IJlSC_lEEESK_SL_NS4_8TiledMMAINS4_8MMA_AtomIJNS4_4SM904GMMA31MMA_64x128x32_F32E4M3E4M3_SS_TNILNSP_7ScaleInE1ELSR_1EEEEEENS4_6LayoutINS5_IJNSA_ILi2EEESC_SC_EEENS5_IJSC_NSA_ILi0EEESX_EEEEENS5_IJNS4_10UnderscoreES10_S10_EEEEENS4_13SM90_TMA_LOADENS4_14ComposedLayoutINS4_7SwizzleILi2ELi4ELi3EEENS4_18smem_ptr_flag_bitsILi8EEENSU_INS5_IJNSA_ILi8EEESI_EEENS5_IJSI_SC_EEEEEEEvNS4_8identityENS4_23SM90_TMA_LOAD_MULTICASTES1D_vS1E_EENS_8epilogue10collective6detail29Sm90TmaWarpSpecializedAdapterINS1I_15DefaultEpilogueISK_SL_SL_NS1H_6thread17LinearCombinationISK_Li1EffLNS1M_9ScaleType4KindE0ELNS_15FloatRoundStyleE2ESK_EENS1_15EpilogueDefaultEEEEEvvEEEEvNT_6ParamsE:
[----:B------:R-:W0:Y:S02]  /*0000*/  LDC R1, c[0x0][0x28] ;  /* 0x00000a00ff017b82 */ /* 0x000e240000000800 */
[----:B0-----:R-:W-:Y:S01]  /*0010*/  VIADD R1, R1, 0xfffffef8 ;  /* 0xfffffef801017836 */ /* 0x001fe20000000000 */
[----:B------:R-:W0:Y:S01]  /*0020*/  S2R R4, SR_TID.X ;  /* 0x0000000000047919 */ /* 0x000e220000002100 */
[----:B------:R-:W-:Y:S01]  /*0030*/  ELECT P0, URZ, PT ;  /* 0x00000000003f782f */ /* 0x000fe20003800000 */
[----:B------:R-:W-:Y:S01]  /*0040*/  BSSY B0, `(.L_x_0) ;  /* 0x0000015000007945 */ /* 0x000fe20003800000 */
[--C-:B0-----:R-:W-:Y:S02]  /*0050*/  SHF.R.U32.HI R0, RZ, 0x5, R4.reuse ;  /* 0x00000005ff007819 */ /* 0x101fe40000011604 */
[----:B------:R-:W-:-:S03]  /*0060*/  SHF.R.U32.HI R2, RZ, 0x7, R4 ;  /* 0x00000007ff027819 */ /* 0x000fc60000011604 */
[----:B------:R-:W0:Y:S04]  /*0070*/  SHFL.IDX PT, R3, R0, RZ, 0x1f ;  /* 0x00001fff00037589 */ /* 0x000e2800000e0000 */
[----:B------:R-:W1:Y:S01]  /*0080*/  SHFL.IDX PT, R2, R2, RZ, 0x1f ;  /* 0x00001fff02027589 */ /* 0x000e6200000e0000 */
[----:B0-----:R-:W-:Y:S02]  /*0090*/  R2UR UR4, R3 ;  /* 0x00000000030472ca */ /* 0x001fe400000e0000 */
[----:B-1----:R-:W-:-:S11]  /*00a0*/  R2UR UR6, R2 ;  /* 0x00000000020672ca */ /* 0x002fd600000e0000 */
[----:B------:R-:W-:Y:S02]  /*00b0*/  USHF.R.S32.HI UR5, URZ, 0x1f, UR4 ;  /* 0x0000001f3f057899 */ /* 0x000fe40008011404 */
[----:B------:R-:W-:Y:S02]  /*00c0*/  ISETP.NE.OR P0, PT, RZ, UR4, !P0 ;  /* 0x00000004ff007c0c */ /* 0x000fe4000c705670 */
[----:B------:R-:W-:-:S04]  /*00d0*/  ULEA.HI UR5, UR5, UR4, URZ, 0x2 ;  /* 0x0000000405057291 */ /* 0x000fc8000f8f103f */
[----:B------:R-:W-:-:S04]  /*00e0*/  ULOP3.LUT UR5, UR5, 0xfffffffc, URZ, 0xc0, !UPT ;  /* 0xfffffffc05057892 */ /* 0x000fc8000f8ec03f */
[----:B------:R-:W-:-:S03]  /*00f0*/  UIADD3 UR8, UR4, -UR5, URZ ;  /* 0x8000000504087290 */ /* 0x000fc6000fffe03f */
[----:B------:R-:W-:Y:S09]  /*0100*/  @P0 BRA `(.L_x_1) ;  /* 0x0000000000200947 */ /* 0x000ff20003800000 */
[----:B------:R-:W-:Y:S02]  /*0110*/  ULDC.64 UR4, c[0x0][0x198] ;  /* 0x0000660000047ab9 */ /* 0x000fe40000000a00 */
[----:B------:R-:W-:Y:S02]  /*0120*/  UIADD3 UR10, UP0, UR4, 0xf0, URZ ;  /* 0x000000f0040a7890 */ /* 0x000fe4000ff1e03f */
[----:B------:R-:W-:Y:S02]  /*0130*/  UIADD3 UR4, UP1, UR4, 0x1f0, URZ ;  /* 0x000001f004047890 */ /* 0x000fe4000ff3e03f */
[----:B------:R-:W-:Y:S02]  /*0140*/  UIADD3.X UR11, URZ, UR5, URZ, UP0, !UPT ;  /* 0x000000053f0b7290 */ /* 0x000fe400087fe43f */
[----:B------:R-:W-:-:S07]  /*0150*/  UIADD3.X UR5, URZ, UR5, URZ, UP1, !UPT ;  /* 0x000000053f057290 */ /* 0x000fce0008ffe43f */
[----:B------:R0:W-:Y:S02]  /*0160*/  UTMACCTL.PF [UR10] ;  /* 0x000000000a0079b9 */ /* 0x0001e40008040000 */
[----:B------:R0:W-:Y:S02]  /*0170*/  UTMACCTL.PF [UR4] ;  /* 0x00000000040079b9 */ /* 0x0001e40008040000 */
[----:B0-----:R-:W-:Y:S01]  /*0180*/  NOP ;  /* 0x0000000000007918 */ /* 0x001fe20000000000 */
.L_x_1:
[----:B------:R-:W-:Y:S05]  /*0190*/  BSYNC B0 ;  /* 0x0000000000007941 */ /* 0x000fea0003800000 */
.L_x_0:
[----:B------:R-:W0:Y:S01]  /*01a0*/  SHFL.IDX PT, R3, R0, RZ, 0x1f ;  /* 0x00001fff00037589 */ /* 0x000e2200000e0000 */
[----:B------:R-:W-:Y:S01]  /*01b0*/  UISETP.NE.AND UP0, UPT, UR8, 0x3, UPT ;  /* 0x000000030800788c */ /* 0x000fe2000bf05270 */
[----:B------:R-:W-:Y:S01]  /*01c0*/  SHF.R.S32.HI R2, RZ, 0x1f, R4 ;  /* 0x0000001fff027819 */ /* 0x000fe20000011404 */
[----:B------:R-:W-:Y:S02]  /*01d0*/  UIADD3 UR10, UR6, -0x1, URZ ;  /* 0xffffffff060a7890 */ /* 0x000fe4000fffe03f */
[----:B------:R-:W-:Y:S01]  /*01e0*/  ISETP.NE.AND P1, PT, RZ, UR6, PT ;  /* 0x00000006ff007c0c */ /* 0x000fe2000bf25270 */
[----:B------:R-:W-:Y:S01]  /*01f0*/  UISETP.EQ.OR UP0, UPT, UR8, URZ, !UP0 ;  /* 0x0000003f0800728c */ /* 0x000fe2000c702670 */
[----:B------:R-:W-:Y:S01]  /*0200*/  LEA.HI R2, R2, R4, RZ, 0x7 ;  /* 0x0000000402027211 */ /* 0x000fe200078f38ff */
[----:B------:R-:W-:Y:S02]  /*0210*/  UISETP.GE.U32.AND UP1, UPT, UR10, 0x2, UPT ;  /* 0x000000020a00788c */ /* 0x000fe4000bf26070 */
[----:B------:R-:W-:-:S04]  /*0220*/  UISETP.EQ.AND UP0, UPT, UR6, URZ, UP0 ;  /* 0x0000003f0600728c */ /* 0x000fc80008702270 */
[----:B------:R-:W-:-:S04]  /*0230*/  USEL UR13, URZ, 0x1, !UP0 ;  /* 0x000000013f0d7887 */ /* 0x000fc8000c000000 */
[----:B------:R-:W-:Y:S01]  /*0240*/  USEL UR13, UR13, 0x2, UP1 ;  /* 0x000000020d0d7887 */ /* 0x000fe20008800000 */
[----:B0-----:R-:W-:-:S13]  /*0250*/  ISETP.NE.AND P0, PT, R3, RZ, PT ;  /* 0x000000ff0300720c */ /* 0x001fda0003f05270 */
[----:B------:R-:W-:Y:S05]  /*0260*/  @P0 BRA `(.L_x_2) ;  /* 0x00000000008c0947 */ /* 0x000fea0003800000 */
[----:B------:R-:W-:Y:S01]  /*0270*/  ELECT P0, URZ, PT ;  /* 0x00000000003f782f */ /* 0x000fe20003800000 */
[----:B------:R-:W-:-:S12]  /*0280*/  BSSY B0, `(.L_x_2) ;  /* 0x0000021000007945 */ /* 0x000fd80003800000 */
[----:B------:R-:W-:Y:S05]  /*0290*/  @!P0 BRA `(.L_x_3) ;  /* 0x00000000007c8947 */ /* 0x000fea0003800000 */
[----:B------:R-:W0:Y:S01]  /*02a0*/  S2UR UR9, SR_CgaCtaId ;  /* 0x00000000000979c3 */ /* 0x000e220000008800 */
[----:B------:R-:W-:Y:S01]  /*02b0*/  UMOV UR4, 0x400 ;  /* 0x0000040000047882 */ /* 0x000fe20000000000 */
[----:B------:R-:W-:Y:S01]  /*02c0*/  UMOV UR5, 0x1 ;  /* 0x0000000100057882 */ /* 0x000fe20000000000 */
[----:B------:R-:W-:Y:S02]  /*02d0*/  UMOV UR6, 0x8 ;  /* 0x0000000800067882 */ /* 0x000fe40000000000 */
[----:B------:R-:W-:-:S04]  /*02e0*/  UIADD3 UR6, -UR6, 0x100000, URZ ;  /* 0x0010000006067890 */ /* 0x000fc8000fffe13f */
[----:B------:R-:W-:Y:S02]  /*02f0*/  USHF.L.U32 UR7, UR6, 0xb, URZ ;  /* 0x0000000b06077899 */ /* 0x000fe4000800063f */
[----:B------:R-:W-:Y:S02]  /*0300*/  USHF.L.U32 UR6, UR6, 0x1, URZ ;  /* 0x0000000106067899 */ /* 0x000fe4000800063f */
[----:B0-----:R-:W-:Y:S02]  /*0310*/  ULEA UR9, UR9, UR4, 0x18 ;  /* 0x0000000409097291 */ /* 0x001fe4000f8ec03f */
[----:B------:R-:W-:-:S04]  /*0320*/  UIADD3 UR4, -UR5, 0x100000, URZ ;  /* 0x0010000005047890 */ /* 0x000fc8000fffe13f */
[----:B------:R-:W-:Y:S02]  /*0330*/  USHF.L.U32 UR5, UR4, 0xb, URZ ;  /* 0x0000000b04057899 */ /* 0x000fe4000800063f */
[----:B------:R-:W-:Y:S01]  /*0340*/  USHF.L.U32 UR4, UR4, 0x1, URZ ;  /* 0x0000000104047899 */ /* 0x000fe2000800063f */
[----:B------:R-:W0:Y:S11]  /*0350*/  FENCE.VIEW.ASYNC.S ;  /* 0x00000000000073c6 */ /* 0x000e360000000000 */
[----:B0-----:R0:W1:Y:S01]  /*0360*/  SYNCS.EXCH.64 URZ, [UR9], UR4 ;  /* 0x00000004093f75b2 */ /* 0x0010620008000100 */
[----:B------:R0:W2:Y:S01]  /*0370*/  SYNCS.EXCH.64 URZ, [UR9+0x48], UR6 ;  /* 0x00004806093f75b2 */ /* 0x0000a20008000100 */
[----:B------:R0:W3:Y:S01]  /*0380*/  SYNCS.EXCH.64 URZ, [UR9+0x8], UR4 ;  /* 0x00000804093f75b2 */ /* 0x0000e20008000100 */
[----:B------:R0:W4:Y:S01]  /*0390*/  SYNCS.EXCH.64 URZ, [UR9+0x50], UR6 ;  /* 0x00005006093f75b2 */ /* 0x0001220008000100 */
[----:B------:R0:W0:Y:S01]  /*03a0*/  SYNCS.EXCH.64 URZ, [UR9+0x10], UR4 ;  /* 0x00001004093f75b2 */ /* 0x0000220008000100 */
        /* <DEDUP_REMOVED lines=13> */
[----:B------:R-:W-:Y:S01]  /*0480*/  NOP ;  /* 0x0000000000007918 */ /* 0x000fe20000000000 */
.L_x_3:
[----:B0-----:R-:W-:Y:S05]  /*0490*/  BSYNC B0 ;  /* 0x0000000000007941 */ /* 0x001fea0003800000 */
.L_x_2:
[----:B------:R-:W0:Y:S01]  /*04a0*/  SHFL.IDX PT, R0, R0, RZ, 0x1f ;  /* 0x00001fff00007589 */ /* 0x000e2200000e0000 */
[----:B------:R-:W5:Y:S01]  /*04b0*/  S2UR UR9, SR_CTAID.X ;  /* 0x00000000000979c3 */ /* 0x000f620000002500 */
[----:B------:R-:W-:Y:S02]  /*04c0*/  LOP3.LUT R2, R2, 0xffffff80, RZ, 0xc0, !PT ;  /* 0xffffff8002027812 */ /* 0x000fe400078ec0ff */
[----:B------:R-:W-:Y:S02]  /*04d0*/  ELECT P0, URZ, PT ;  /* 0x00000000003f782f */ /* 0x000fe40003800000 */
[----:B------:R-:W-:Y:S01]  /*04e0*/  SHF.R.S32.HI R8, RZ, 0x1f, R3 ;  /* 0x0000001fff087819 */ /* 0x000fe20000011403 */
[----:B------:R-:W-:Y:S01]  /*04f0*/  ULDC UR4, c[0x0][0x150] ;  /* 0x0000540000047ab9 */ /* 0x000fe20000000800 */
[----:B------:R-:W-:Y:S01]  /*0500*/  NOP ;  /* 0x0000000000007918 */ /* 0x000fe20000000000 */
[----:B------:R-:W-:Y:S01]  /*0510*/  IMAD.IADD R4, R4, 0x1, -R2 ;  /* 0x0000000104047824 */ /* 0x000fe200078e0a02 */
[----:B------:R-:W-:Y:S01]  /*0520*/  LEA.HI R8, R8, R3, RZ, 0x2 ;  /* 0x0000000308087211 */ /* 0x000fe200078f10ff */
[----:B------:R-:W1:Y:S01]  /*0530*/  S2R R2, SR_CTAID.Y ;  /* 0x0000000000027919 */ /* 0x000e620000002600 */
[----:B------:R-:W2:Y:S01]  /*0540*/  LDC R9, c[0x0][0x144] ;  /* 0x00005100ff097b82 */ /* 0x000ea20000000800 */
[----:B------:R-:W-:Y:S01]  /*0550*/  NOP ;  /* 0x0000000000007918 */ /* 0x000fe20000000000 */
[----:B------:R-:W-:-:S02]  /*0560*/  SHF.R.S32.HI R5, RZ, 0x1f, R4 ;  /* 0x0000001fff057819 */ /* 0x000fc40000011404 */
[----:B------:R-:W-:Y:S02]  /*0570*/  LOP3.LUT R8, R8, 0x3ffffffc, RZ, 0xc0, !PT ;  /* 0x3ffffffc08087812 */ /* 0x000fe400078ec0ff */
[----:B------:R-:W-:Y:S02]  /*0580*/  LEA.HI R5, R5, R4, RZ, 0x3 ;  /* 0x0000000405057211 */ /* 0x000fe400078f18ff */
[----:B------:R-:W3:Y:S01]  /*0590*/  LDC R11, c[0x0][0x148] ;  /* 0x00005200ff0b7b82 */ /* 0x000ee20000000800 */
[----:B------:R-:W-:Y:S01]  /*05a0*/  IMAD.IADD R8, R3, 0x1, -R8 ;  /* 0x0000000103087824 */ /* 0x000fe200078e0a08 */
[--C-:B------:R-:W-:Y:S02]  /*05b0*/  SHF.R.S32.HI R6, RZ, 0x3, R5.reuse ;  /* 0x00000003ff067819 */ /* 0x100fe40000011405 */
[----:B------:R-:W-:Y:S02]  /*05c0*/  SHF.R.S32.HI R5, RZ, 0x1f, R5 ;  /* 0x0000001fff057819 */ /* 0x000fe40000011405 */
[----:B0-----:R-:W-:-:S02]  /*05d0*/  ISETP.NE.OR P0, PT, R0, RZ, !P0 ;  /* 0x000000ff0000720c */ /* 0x001fc40004705670 */
[----:B------:R-:W-:Y:S02]  /*05e0*/  LEA.HI R5, R5, R6, RZ, 0x2 ;  /* 0x0000000605057211 */ /* 0x000fe400078f10ff */
[----:B-----5:R-:W-:Y:S02]  /*05f0*/  I2FP.F32.U32 R0, UR9 ;  /* 0x0000000900007c45 */ /* 0x020fe40008201000 */
[----:B------:R-:W-:-:S03]  /*0600*/  LOP3.LUT R5, R5, 0xfffffffc, RZ, 0xc0, !PT ;  /* 0xfffffffc05057812 */ /* 0x000fc600078ec0ff */
[----:B------:R-:W-:Y:S01]  /*0610*/  FMUL R7, R0, UR4 ;  /* 0x0000000400077c20 */ /* 0x000fe20008400000 */
[----:B------:R-:W-:Y:S01]  /*0620*/  ULDC UR4, c[0x0][0x154] ;  /* 0x0000550000047ab9 */ /* 0x000fe20000000800 */
[----:B------:R-:W-:Y:S02]  /*0630*/  IMAD.IADD R5, R6, 0x1, -R5 ;  /* 0x0000000106057824 */ /* 0x000fe400078e0a05 */
[----:B------:R-:W-:Y:S01]  /*0640*/  VOTEU.ALL UP0, P0 ;  /* 0x00000000003f7886 */ /* 0x000fe20000000000 */
[----:B------:R-:W-:Y:S01]  /*0650*/  VOTEU.ALL UP1, P0 ;  /* 0x00000000003f7886 */ /* 0x000fe20000020000 */
[----:B------:R-:W0:Y:S01]  /*0660*/  F2I.U32.TRUNC.NTZ R7, R7 ;  /* 0x0000000700077305 */ /* 0x000e22000020f000 */
[----:B------:R-:W-:Y:S01]  /*0670*/  IMAD R5, R8, 0x4, R5 ;  /* 0x0000000408057824 */ /* 0x000fe200078e0205 */
[----:B-1----:R-:W-:Y:S01]  /*0680*/  I2FP.F32.U32 R8, R2 ;  /* 0x0000000200087245 */ /* 0x002fe20000201000 */
[----:B------:R-:W1:Y:S01]  /*0690*/  @!UP0 S2UR UR7, SR_CgaCtaId ;  /* 0x00000000000789c3 */ /* 0x000e620000008800 */
[----:B------:R-:W-:-:S02]  /*06a0*/  @!UP0 UMOV UR6, 0x400 ;  /* 0x0000040000068882 */ /* 0x000fc40000000000 */
[----:B------:R-:W-:Y:S01]  /*06b0*/  SHF.R.S32.HI R0, RZ, 0x1f, R5 ;  /* 0x0000001fff007819 */ /* 0x000fe20000011405 */
[----:B------:R-:W-:Y:S01]  /*06c0*/  FMUL R8, R8, UR4 ;  /* 0x0000000408087c20 */ /* 0x000fe20008400000 */
[----:B------:R-:W-:Y:S02]  /*06d0*/  UMOV UR4, 0x20 ;  /* 0x0000002000047882 */ /* 0x000fe40000000000 */
[----:B------:R-:W-:Y:S01]  /*06e0*/  LEA.HI R0, R0, R5, RZ, 0x2 ;  /* 0x0000000500007211 */ /* 0x000fe200078f10ff */
[----:B------:R-:W-:-:S04]  /*06f0*/  @!UP0 UIADD3 UR4, -UR4, 0x100000, URZ ;  /* 0x0010000004048890 */ /* 0x000fc8000fffe13f */
[----:B------:R-:W-:Y:S02]  /*0700*/  @!UP0 USHF.L.U32 UR5, UR4, 0xb, URZ ;  /* 0x0000000b04058899 */ /* 0x000fe4000800063f */
[----:B------:R-:W-:Y:S01]  /*0710*/  @!UP0 USHF.L.U32 UR4, UR4, 0x1, URZ ;  /* 0x0000000104048899 */ /* 0x000fe2000800063f */
[----:B------:R-:W5:Y:S01]  /*0720*/  F2I.U32.TRUNC.NTZ R8, R8 ;  /* 0x0000000800087305 */ /* 0x000f62000020f000 */
[----:B------:R-:W-:Y:S01]  /*0730*/  LOP3.LUT R6, R0, 0xfffffffc, RZ, 0xc0, !PT ;  /* 0xfffffffc00067812 */ /* 0x000fe200078ec0ff */
[----:B0-----:R-:W-:-:S04]  /*0740*/  IMAD.MOV R10, RZ, RZ, -R7 ;  /* 0x000000ffff0a7224 */ /* 0x001fc800078e0a07 */
[----:B--2---:R-:W-:Y:S02]  /*0750*/  IMAD R0, R9, R10, UR9 ;  /* 0x0000000909007e24 */ /* 0x004fe4000f8e020a */
[C---:B------:R-:W-:Y:S02]  /*0760*/  IMAD.IADD R7, R5.reuse, 0x1, -R6 ;  /* 0x0000000105077824 */ /* 0x040fe400078e0a06 */
[----:B------:R-:W-:-:S03]  /*0770*/  IMAD.SHL.U32 R6, R5, 0x4, RZ ;  /* 0x0000000405067824 */ /* 0x000fc600078e00ff */
[----:B------:R-:W-:Y:S01]  /*0780*/  ISETP.NE.AND P2, PT, R7, R0, PT ;  /* 0x000000000700720c */ /* 0x000fe20003f45270 */
[----:B-1----:R-:W-:Y:S01]  /*0790*/  @!UP0 ULEA UR6, UR7, UR6, 0x18 ;  /* 0x0000000607068291 */ /* 0x002fe2000f8ec03f */
[----:B------:R-:W-:Y:S01]  /*07a0*/  LOP3.LUT R13, R5, 0xc, R6, 0x78, !PT ;  /* 0x0000000c050d7812 */ /* 0x000fe200078e7806 */
[----:B-----5:R-:W-:Y:S01]  /*07b0*/  IMAD.MOV R12, RZ, RZ, -R8 ;  /* 0x000000ffff0c7224 */ /* 0x020fe200078e0a08 */
[----:B------:R-:W0:Y:S01]  /*07c0*/  LDC R7, c[0x0][0x140] ;  /* 0x00005000ff077b82 */ /* 0x000e220000000800 */
[----:B------:R-:W-:Y:S01]  /*07d0*/  VOTEU.ALL UP0, P0 ;  /* 0x00000000003f7886 */ /* 0x000fe20000000000 */
[----:B------:R-:W-:Y:S01]  /*07e0*/  LOP3.LUT P0, RZ, R4, 0x7, RZ, 0xc0, !PT ;  /* 0x0000000704ff7812 */ /* 0x000fe2000780c0ff */
[----:B---3--:R-:W-:Y:S01]  /*07f0*/  IMAD R6, R11, R12, R2 ;  /* 0x0000000c0b067224 */ /* 0x008fe200078e0202 */
[----:B------:R1:W-:Y:S01]  /*0800*/  STL [R1+0x7c], R13 ;  /* 0x00007c0d01007387 */ /* 0x0003e20000100800 */
[----:B------:R-:W-:Y:S01]  /*0810*/  IMAD.MOV.U32 R4, RZ, RZ, 0x1 ;  /* 0x00000001ff047424 */ /* 0x000fe200078e00ff */
[----:B------:R-:W-:-:S03]  /*0820*/  ISETP.LT.U32.AND P0, PT, R13, 0x4, !P0 ;  /* 0x000000040d00780c */ /* 0x000fc60004701070 */
[----:B------:R-:W-:Y:S01]  /*0830*/  @P2 SHF.R.S32.HI R5, RZ, 0x1f, R13 ;  /* 0x0000001fff052819 */ /* 0x000fe2000001140d */
[----:B------:R-:W2:Y:S02]  /*0840*/  FENCE.VIEW.ASYNC.S ;  /* 0x00000000000073c6 */ /* 0x000ea40000000000 */
[----:B--2---:R1:W2:Y:S01]  /*0850*/  @!UP0 SYNCS.EXCH.64 URZ, [UR6+0xa0], UR4 ;  /* 0x0000a004063f85b2 */ /* 0x0042a20008000100 */
[----:B------:R-:W-:-:S04]  /*0860*/  @P2 LEA.HI R5, R5, R13, RZ, 0x2 ;  /* 0x0000000d05052211 */ /* 0x000fc800078f10ff */
[----:B------:R-:W-:-:S04]  /*0870*/  @P2 SHF.R.S32.HI R5, RZ, 0x2, R5 ;  /* 0x00000002ff052819 */ /* 0x000fc80000011405 */
[----:B------:R-:W-:Y:S02]  /*0880*/  @P2 ISETP.NE.AND P3, PT, R5, R6, PT ;  /* 0x000000060500220c */ /* 0x000fe40003f65270 */
[----:B------:R-:W-:Y:S02]  /*0890*/  SEL R5, RZ, 0x1, !P0 ;  /* 0x00000001ff057807 */ /* 0x000fe40004000000 */
[----:B------:R-:W-:Y:S01]  /*08a0*/  @P2 SEL R4, RZ, 0x1, P3 ;  /* 0x00000001ff042807 */ /* 0x000fe20001800000 */
[----:B------:R1:W3:Y:S01]  /*08b0*/  @!UP1 SYNCS.EXCH.64 URZ, [UR6+0xa8], UR4 ;  /* 0x0000a804063f95b2 */ /* 0x0002e20008000100 */
[----:B0-----:R-:W-:Y:S01]  /*08c0*/  ISETP.EQ.U32.AND P5, PT, R7, 0x1, PT ;  /* 0x000000010700780c */ /* 0x001fe20003fa2070 */
[----:B------:R-:W-:Y:S01]  /*08d0*/  NOP ;  /* 0x0000000000007918 */ /* 0x000fe20000000000 */
[----:B------:R-:W-:-:S05]  /*08e0*/  LOP3.LUT R4, R4, R5, RZ, 0xc0, !PT ;  /* 0x0000000504047212 */ /* 0x000fca00078ec0ff */
[----:B------:R1:W-:Y:S06]  /*08f0*/  STL [R1+0x78], R4 ;  /* 0x0000780401007387 */ /* 0x0003ec0000100800 */
[----:B--23--:R-:W-:Y:S05]  /*0900*/  @!P5 BRA `(.L_x_4) ;  /* 0x000000000008d947 */ /* 0x00cfea0003800000 */
[----:B----4-:R-:W-:Y:S01]  /*0910*/  UCGABAR_ARV ;  /* 0x00000000000079c7 */ /* 0x010fe20008000000 */
[----:B------:R-:W-:Y:S05]  /*0920*/  BRA `(.L_x_5) ;  /* 0x0000000000047947 */ /* 0x000fea0003800000 */
.L_x_4:
[----:B----4-:R-:W-:Y:S01]  /*0930*/  NOP ;  /* 0x0000000000007918 */ /* 0x010fe20000000000 */
.L_x_5:
[----:B------:R-:W0:Y:S01]  /*0940*/  LDC R3, c[0x0][0x65c] ;  /* 0x00019700ff037b82 */ /* 0x000e220000000800 */
[----:B-1----:R-:W-:Y:S02]  /*0950*/  IMAD.U32 R4, RZ, RZ, UR9 ;  /* 0x00000009ff047e24 */ /* 0x002fe4000f8e00ff */
[----:B------:R-:W-:Y:S01]  /*0960*/  IMAD.MOV.U32 R5, RZ, RZ, RZ ;  /* 0x000000ffff057224 */ /* 0x000fe200078e00ff */
[----:B0-----:R-:W-:-:S13]  /*0970*/  ISETP.NE.AND P4, PT, R3, 0x1, PT ;  /* 0x000000010300780c */ /* 0x001fda0003f85270 */
[----:B------:R-:W0:Y:S01]  /*0980*/  @P4 LDC R7, c[0x0][0x10] ;  /* 0x00000400ff074b82 */ /* 0x000e220000000800 */
[----:B------:R-:W-:Y:S02]  /*0990*/  @P4 IMAD.MOV.U32 R3, RZ, RZ, RZ ;  /* 0x000000ffff034224 */ /* 0x000fe400078e00ff */
[----:B------:R-:W-:-:S05]  /*09a0*/  @P4 IMAD.MOV.U32 R13, RZ, RZ, RZ ;  /* 0x000000ffff0d4224 */ /* 0x000fca00078e00ff */
[----:B------:R-:W1:Y:S01]  /*09b0*/  @!P4 LDC R9, c[0x0][0xc] ;  /* 0x00000300ff09cb82 */ /* 0x000e620000000800 */
[----:B0-----:R-:W-:-:S04]  /*09c0*/  @P4 IMAD.WIDE.U32 R6, R7, UR9, R2 ;  /* 0x0000000907064c25 */ /* 0x001fc8000f8e0002 */
[----:B------:R-:W-:Y:S02]  /*09d0*/  @P4 IMAD.MOV.U32 R19, RZ, RZ, R6 ;  /* 0x000000ffff134224 */ /* 0x000fe400078e0006 */
[----:B------:R-:W-:Y:S02]  /*09e0*/  @P4 IMAD.IADD R23, R7, 0x1, R13 ;  /* 0x0000000107174824 */ /* 0x000fe400078e020d */
[----:B-1----:R-:W-:-:S04]  /*09f0*/  @!P4 IMAD.WIDE.U32 R4, R2, R9, R4 ;  /* 0x000000090204c225 */ /* 0x002fc800078e0004 */
[----:B------:R-:W-:Y:S02]  /*0a00*/  @!P4 IMAD.MOV.U32 R19, RZ, RZ, R4 ;  /* 0x000000ffff13c224 */ /* 0x000fe400078e0004 */
[----:B------:R-:W-:-:S03]  /*0a10*/  @!P4 IMAD.MOV.U32 R23, RZ, RZ, R5 ;  /* 0x000000ffff17c224 */ /* 0x000fc600078e0005 */
[----:B------:R0:W-:Y:S04]  /*0a20*/  STL [R1+0x84], R19 ;  /* 0x0000841301007387 */ /* 0x0001e80000100800 */
[----:B------:R0:W-:Y:S01]  /*0a30*/  STL [R1+0x80], R23 ;  /* 0x0000801701007387 */ /* 0x0001e20000100800 */
[----:B------:R-:W-:Y:S05]  /*0a40*/  @!P5 BRA `(.L_x_6) ;  /* 0x00000000000cd947 */ /* 0x000fea0003800000 */
[----:B------:R-:W-:Y:S01]  /*0a50*/  UCGABAR_WAIT ;  /* 0x0000000000007dc7 */ /* 0x000fe20008000000 */
[----:B------:R-:W-:Y:S01]  /*0a60*/  CCTL.IVALL ;  /* 0x00000000ff00798f */ /* 0x000fe20002000000 */
[----:B------:R-:W-:Y:S05]  /*0a70*/  BRA `(.L_x_7) ;  /* 0x0000000000047947 */ /* 0x000fea0003800000 */
.L_x_6:
[----:B------:R-:W-:Y:S06]  /*0a80*/  BAR.SYNC.DEFER_BLOCKING 0x0 ;  /* 0x0000000000007b1d */ /* 0x000fec0000010000 */
.L_x_7:
[----:B------:R-:W-:Y:S05]  /*0a90*/  @!P1 BRA `(.L_x_8) ;  /* 0x000000e400449947 */ /* 0x000fea0003800000 */
[----:B------:R-:W-:-:S06]  /*0aa0*/  UISETP.GT.U32.AND UP0, UPT, UR10, 0x1, UPT ;  /* 0x000000010a00788c */ /* 0x000fcc000bf04070 */
[----:B------:R-:W-:-:S13]  /*0ab0*/  PLOP3.LUT P0, PT, PT, PT, UP0, 0x80, 0x0 ;  /* 0x000000000000781c */ /* 0x000fda0003f0f008 */
[----:B------:R-:W-:Y:S05]  /*0ac0*/  @P0 EXIT ;  /* 0x000000000000094d */ /* 0x000fea0003800000 */
[----:B------:R-:W-:Y:S01]  /*0ad0*/  IMAD.MOV.U32 R6, RZ, RZ, -0x1 ;  /* 0xffffffffff067424 */ /* 0x000fe200078e00ff */
[----:B------:R-:W-:Y:S01]  /*0ae0*/  ULDC.64 UR4, c[0x0][0x650] ;  /* 0x0001940000047ab9 */ /* 0x000fe20000000a00 */
[----:B------:R-:W-:Y:S01]  /*0af0*/  IMAD.MOV.U32 R5, RZ, RZ, -0x1 ;  /* 0xffffffffff057424 */ /* 0x000fe200078e00ff */
[----:B------:R-:W-:Y:S01]  /*0b00*/  ISETP.GE.U32.AND P0, PT, R19, UR4, PT ;  /* 0x0000000413007c0c */ /* 0x000fe2000bf06070 */
[----:B------:R-:W-:Y:S01]  /*0b10*/  UMOV UR22, 0xffffffff ;  /* 0xffffffff00167882 */ /* 0x000fe20000000000 */
[----:B------:R1:W-:Y:S01]  /*0b20*/  STL [R1+0x8c], R6 ;  /* 0x00008c0601007387 */ /* 0x0003e20000100800 */
[----:B------:R-:W-:Y:S02]  /*0b30*/  PRMT R4, RZ, 0x7610, R4 ;  /* 0x00007610ff047816 */ /* 0x000fe40000000004 */
[----:B------:R-:W-:Y:S01]  /*0b40*/  ISETP.GE.U32.AND.EX P0, PT, R23, UR5, PT, P0 ;  /* 0x0000000517007c0c */ /* 0x000fe2000bf06100 */
[----:B------:R1:W-:-:S12]  /*0b50*/  STL [R1+0x88], R5 ;  /* 0x0000880501007387 */ /* 0x0003d80000100800 */
[----:B-1----:R-:W-:Y:S05]  /*0b60*/  @P0 BRA `(.L_x_9) ;  /* 0x0000000400380947 */ /* 0x002fea0003800000 */
[----:B------:R-:W1:Y:S01]  /*0b70*/  LDC.64 R14, c[0x0][0x628] ;  /* 0x00018a00ff0e7b82 */ /* 0x000e620000000a00 */
[----:B------:R-:W-:Y:S02]  /*0b80*/  IMAD.MOV.U32 R4, RZ, RZ, R19 ;  /* 0x000000ffff047224 */ /* 0x000fe400078e0013 */
[----:B------:R-:W-:-:S05]  /*0b90*/  IMAD.MOV.U32 R5, RZ, RZ, R23 ;  /* 0x000000ffff057224 */ /* 0x000fca00078e0017 */
[----:B------:R-:W2:Y:S08]  /*0ba0*/  LDC R10, c[0x0][0x630] ;  /* 0x00018c00ff0a7b82 */ /* 0x000eb00000000800 */
[----:B------:R-:W3:Y:S01]  /*0bb0*/  LDC.64 R16, c[0x0][0x620] ;  /* 0x00018800ff107b82 */ /* 0x000ee20000000a00 */
[----:B-1----:R-:W-:-:S04]  /*0bc0*/  ISETP.NE.U32.AND P0, PT, R14, RZ, PT ;  /* 0x000000ff0e00720c */ /* 0x002fc80003f05070 */
[----:B------:R-:W-:-:S13]  /*0bd0*/  ISETP.NE.AND.EX P0, PT, R15, RZ, PT, P0 ;  /* 0x000000ff0f00720c */ /* 0x000fda0003f05300 */
[----:B--23--:R-:W-:Y:S05]  /*0be0*/  @!P0 BRA `(.L_x_10) ;  /* 0x0000000000288947 */ /* 0x00cfea0003800000 */
[----:B------:R-:W1:Y:S02]  /*0bf0*/  LDC R9, c[0x0][0x634] ;  /* 0x00018d00ff097b82 */ /* 0x000e640000000800 */
[----:B-1----:R-:W-:-:S05]  /*0c00*/  IADD3 R9, P0, R19, R9, RZ ;  /* 0x0000000913097210 */ /* 0x002fca0007f1e0ff */
[----:B------:R-:W-:-:S04]  /*0c10*/  IMAD.X R13, RZ, RZ, R23, P0 ;  /* 0x000000ffff0d7224 */ /* 0x000fc800000e0617 */
[----:B------:R-:W-:-:S04]  /*0c20*/  IMAD.WIDE.U32 R4, R13, R14, RZ ;  /* 0x0000000e0d047225 */ /* 0x000fc800078e00ff */
[----:B------:R-:W-:-:S04]  /*0c30*/  IMAD.WIDE.U32 R6, P0, R9, R15, R4 ;  /* 0x0000000f09067225 */ /* 0x000fc80007800004 */
[----:B------:R-:W-:-:S04]  /*0c40*/  IMAD.WIDE.U32 R4, R9, R14, RZ ;  /* 0x0000000e09047225 */ /* 0x000fc800078e00ff */
[----:B------:R-:W-:Y:S01]  /*0c50*/  IMAD.X R9, RZ, RZ, RZ, P0 ;  /* 0x000000ffff097224 */ /* 0x000fe200000e06ff */
[----:B------:R-:W-:Y:S01]  /*0c60*/  IADD3 RZ, P0, R5, R6, RZ ;  /* 0x0000000605ff7210 */ /* 0x000fe20007f1e0ff */
[----:B------:R-:W-:-:S04]  /*0c70*/  IMAD.MOV.U32 R8, RZ, RZ, R7 ;  /* 0x000000ffff087224 */ /* 0x000fc800078e0007 */
[----:B------:R-:W-:-:S08]  /*0c80*/  IMAD.WIDE.U32.X R4, R13, R15, R8, P0 ;  /* 0x0000000f0d047225 */ /* 0x000fd000000e0408 */
.L_x_10:
[----:B------:R-:W1:Y:S01]  /*0c90*/  LDC.64 R20, c[0x0][0x640] ;  /* 0x00019000ff147b82 */ /* 0x000e620000000a00 */
[-C--:B------:R-:W-:Y:S01]  /*0ca0*/  SHF.R.U64 R22, R4, R10.reuse, R5 ;  /* 0x0000000a04167219 */ /* 0x080fe20000001205 */
[----:B------:R-:W-:Y:S01]  /*0cb0*/  IMAD.MOV.U32 R4, RZ, RZ, R19 ;  /* 0x000000ffff047224 */ /* 0x000fe200078e0013 */
[----:B------:R-:W-:Y:S01]  /*0cc0*/  SHF.R.U32.HI R3, RZ, R10, R5 ;  /* 0x0000000aff037219 */ /* 0x000fe20000011605 */
[----:B------:R-:W-:Y:S01]  /*0cd0*/  IMAD.MOV.U32 R5, RZ, RZ, R23 ;  /* 0x000000ffff057224 */ /* 0x000fe200078e0017 */
[----:B------:R-:W-:Y:S01]  /*0ce0*/  IADD3 R7, P0, RZ, -R22, RZ ;  /* 0x80000016ff077210 */ /* 0x000fe20007f1e0ff */
[----:B0-----:R-:W-:Y:S02]  /*0cf0*/  IMAD R23, R11, R12, R2 ;  /* 0x0000000c0b177224 */ /* 0x001fe400078e0202 */
[----:B------:R-:W0:Y:S01]  /*0d00*/  LDC R8, c[0x0][0x618] ;  /* 0x00018600ff087b82 */ /* 0x000e220000000800 */
[----:B------:R-:W-:Y:S02]  /*0d10*/  IMAD.MOV.U32 R11, RZ, RZ, 0x1 ;  /* 0x00000001ff0b7424 */ /* 0x000fe400078e00ff */
[----:B------:R-:W-:-:S02]  /*0d20*/  IMAD.X R3, RZ, RZ, ~R3, P0 ;  /* 0x000000ffff037224 */ /* 0x000fc400000e0e03 */
[----:B------:R-:W-:-:S03]  /*0d30*/  IMAD.WIDE.U32 R4, R7, R16, R4 ;  /* 0x0000001007047225 */ /* 0x000fc600078e0004 */
[----:B------:R-:W2:Y:S01]  /*0d40*/  LDC R14, c[0x0][0x608] ;  /* 0x00018200ff0e7b82 */ /* 0x000ea20000000800 */
[----:B------:R-:W-:-:S04]  /*0d50*/  IMAD R6, R3, R16, RZ ;  /* 0x0000001003067224 */ /* 0x000fc800078e02ff */
[----:B------:R-:W-:-:S03]  /*0d60*/  IMAD R3, R7, R17, R6 ;  /* 0x0000001107037224 */ /* 0x000fc600078e0206 */
[----:B------:R-:W3:Y:S01]  /*0d70*/  LDC R18, c[0x0][0x658] ;  /* 0x00019600ff127b82 */ /* 0x000ee20000000800 */
[----:B------:R-:W-:Y:S01]  /*0d80*/  IMAD.IADD R3, R5, 0x1, R3 ;  /* 0x0000000105037824 */ /* 0x000fe200078e0203 */
[----:B-1----:R-:W-:Y:S01]  /*0d90*/  ISETP.NE.U32.AND P0, PT, R20, RZ, PT ;  /* 0x000000ff1400720c */ /* 0x002fe20003f05070 */
[----:B------:R-:W-:-:S03]  /*0da0*/  IMAD.MOV.U32 R5, RZ, RZ, -0x1 ;  /* 0xffffffffff057424 */ /* 0x000fc600078e00ff */
[----:B------:R-:W-:Y:S02]  /*0db0*/  ISETP.NE.AND.EX P0, PT, R21, RZ, PT, P0 ;  /* 0x000000ff1500720c */ /* 0x000fe40003f05300 */
[----:B------:R-:W1:Y:S01]  /*0dc0*/  LDC R13, c[0x0][0x600] ;  /* 0x00018000ff0d7b82 */ /* 0x000e620000000800 */
[-CC-:B0-----:R-:W-:Y:S02]  /*0dd0*/  SHF.R.U64 R10, R4, R8.reuse, R3.reuse ;  /* 0x00000008040a7219 */ /* 0x181fe40000001203 */
[----:B------:R-:W-:-:S05]  /*0de0*/  SHF.R.U32.HI R3, RZ, R8, R3 ;  /* 0x00000008ff037219 */ /* 0x000fca0000011603 */
[----:B------:R-:W0:Y:S01]  /*0df0*/  LDC R15, c[0x0][0x648] ;  /* 0x00019200ff0f7b82 */ /* 0x000e220000000800 */
[-CC-:B--2---:R-:W-:Y:S02]  /*0e00*/  SHF.R.U64 R19, R10, R14.reuse, R3.reuse ;  /* 0x0000000e0a137219 */ /* 0x184fe40000001203 */
[----:B------:R-:W-:-:S05]  /*0e10*/  SHF.R.U32.HI R3, RZ, R14, R3 ;  /* 0x0000000eff037219 */ /* 0x000fca0000011603 */
[----:B------:R-:W2:Y:S01]  /*0e20*/  LDC R17, c[0x0][0x638] ;  /* 0x00018e00ff117b82 */ /* 0x000ea20000000800 */
[-C--:B---3--:R-:W-:Y:S02]  /*0e30*/  SHF.L.U32 R2, R5, R18.reuse, RZ ;  /* 0x0000001205027219 */ /* 0x088fe400000006ff */
[--C-:B------:R-:W-:Y:S02]  /*0e40*/  SHF.R.U64 R12, R19, R18, R3.reuse ;  /* 0x00000012130c7219 */ /* 0x100fe40000001203 */
[----:B------:R-:W-:Y:S02]  /*0e50*/  LOP3.LUT R8, RZ, R2, RZ, 0x33, !PT ;  /* 0x00000002ff087212 */ /* 0x000fe400078e33ff */
[----:B------:R-:W-:Y:S01]  /*0e60*/  SHF.R.U32.HI R3, RZ, R18, R3 ;  /* 0x00000012ff037219 */ /* 0x000fe20000011603 */
[----:B------:R-:W3:Y:S01]  /*0e70*/  LDC R16, c[0x0][0x610] ;  /* 0x00018400ff107b82 */ /* 0x000ee20000000800 */
[----:B------:R-:W-:Y:S01]  /*0e80*/  IMAD.MOV.U32 R2, RZ, RZ, R12 ;  /* 0x000000ffff027224 */ /* 0x000fe200078e000c */
[----:B------:R-:W-:Y:S06]  /*0e90*/  @!P0 BRA `(.L_x_11) ;  /* 0x0000000000288947 */ /* 0x000fec0003800000 */
[----:B------:R-:W4:Y:S02]  /*0ea0*/  LDC R7, c[0x0][0x64c] ;  /* 0x00019300ff077b82 */ /* 0x000f240000000800 */
[----:B----4-:R-:W-:-:S05]  /*0eb0*/  IADD3 R7, P0, R12, R7, RZ ;  /* 0x000000070c077210 */ /* 0x010fca0007f1e0ff */
        /* <DEDUP_REMOVED lines=8> */
.L_x_11:
[----:B0-----:R-:W-:Y:S01]  /*0f40*/  SHF.R.U64 R4, R2, R15, R3 ;  /* 0x0000000f02047219 */ /* 0x001fe20000001203 */
[----:B-1----:R-:W-:Y:S01]  /*0f50*/  VIADD R5, R13, 0xffffffff ;  /* 0xffffffff0d057836 */ /* 0x002fe20000000000 */
[----:B------:R-:W-:Y:S02]  /*0f60*/  SHF.L.U32 R2, R11, R18, RZ ;  /* 0x000000120b027219 */ /* 0x000fe400000006ff */
[----:B------:R-:W-:Y:S01]  /*0f70*/  LOP3.LUT R3, R19, R8, RZ, 0xc0, !PT ;  /* 0x0000000813037212 */ /* 0x000fe200078ec0ff */
[----:B------:R-:W-:Y:S01]  /*0f80*/  IMAD.MOV R6, RZ, RZ, -R4 ;  /* 0x000000ffff067224 */ /* 0x000fe200078e0a04 */
[----:B------:R-:W-:Y:S02]  /*0f90*/  SEL R0, R0, R23, !P4 ;  /* 0x0000001700007207 */ /* 0x000fe40006000000 */
[----:B------:R-:W-:Y:S01]  /*0fa0*/  LOP3.LUT R5, R10, R5, RZ, 0xc0, !PT ;  /* 0x000000050a057212 */ /* 0x000fe200078ec0ff */
[----:B------:R-:W-:Y:S01]  /*0fb0*/  IMAD R3, R2, R4, R3 ;  /* 0x0000000402037224 */ /* 0x000fe200078e0203 */
[----:B------:R-:W-:Y:S01]  /*0fc0*/  R2UR UR22, R22 ;  /* 0x00000000161672ca */ /* 0x000fe200000e0000 */
[----:B--2---:R-:W-:-:S02]  /*0fd0*/  IMAD R2, R6, R17, R12 ;  /* 0x0000001106027224 */ /* 0x004fc400078e020c */
[----:B---3--:R-:W-:Y:S02]  /*0fe0*/  IMAD R0, R3, R16, R0 ;  /* 0x0000001003007224 */ /* 0x008fe400078e0200 */
[----:B------:R-:W-:Y:S02]  /*0ff0*/  IMAD R3, R2, R13, R5 ;  /* 0x0000000d02037224 */ /* 0x000fe400078e0205 */
[----:B------:R-:W-:-:S03]  /*1000*/  IMAD.MOV.U32 R4, RZ, RZ, 0x1 ;  /* 0x00000001ff047424 */ /* 0x000fc600078e00ff */
[----:B------:R-:W-:Y:S02]  /*1010*/  SEL R2, R3, R0, !P4 ;  /* 0x0000000003027207 */ /* 0x000fe40006000000 */
[----:B------:R-:W-:-:S03]  /*1020*/  SEL R0, R0, R3, !P4 ;  /* 0x0000000300007207 */ /* 0x000fc60006000000 */
[----:B------:R1:W-:Y:S04]  /*1030*/  STL [R1+0x88], R2 ;  /* 0x0000880201007387 */ /* 0x0003e80000100800 */
[----:B------:R1:W-:Y:S02]  /*1040*/  STL [R1+0x8c], R0 ;  /* 0x00008c0001007387 */ /* 0x0003e40000100800 */
.L_x_9:
[----:B------:R-:W-:-:S08]  /*1050*/  NOP ;  /* 0x0000000000007918 */ /* 0x000fd00000000000 */
[----:B------:R-:W2:Y:S02]  /*1060*/  USETMAXREG.TRY_ALLOC.CTAPOOL UP0, 0xe8 ;  /* 0x000000e8000079c8 */ /* 0x000ea40008000600 */
[----:B--2---:R-:W-:-:S13]  /*1070*/  PLOP3.LUT P0, PT, PT, PT, UP0, 0x80, 0x0 ;  /* 0x000000000000781c */ /* 0x004fda0003f0f008 */
[----:B------:R-:W-:Y:S05]  /*1080*/  @!P0 BRA `(.L_x_9) ;  /* 0xfffffffc00f08947 */ /* 0x000fea000383ffff */
[----:B------:R-:W-:Y:S01]  /*1090*/  ULDC.64 UR4, c[0x0][0x598] ;  /* 0x0001660000047ab9 */ /* 0x000fe20000000a00 */
[----:B------:R-:W-:Y:S01]  /*10a0*/  ULDC.64 UR14, c[0x0][0x208] ;  /* 0x00008200000e7ab9 */ /* 0x000fe20000000a00 */
[----:B------:R-:W-:-:S04]  /*10b0*/  ISETP.NE.U32.AND P0, PT, RZ, UR4, PT ;  /* 0x00000004ff007c0c */ /* 0x000fc8000bf05070 */
[----:B------:R-:W-:-:S13]  /*10c0*/  ISETP.NE.AND.EX P0, PT, RZ, UR5, PT, P0 ;  /* 0x00000005ff007c0c */ /* 0x000fda000bf05300 */
[----:B------:R-:W-:Y:S05]  /*10d0*/  @!P0 BRA `(.L_x_12) ;  /* 0x0000000000208947 */ /* 0x000fea0003800000 */
[----:B-1----:R-:W1:Y:S02]  /*10e0*/  LDC.64 R2, c[0x0][0x598] ;  /* 0x00016600ff027b82 */ /* 0x002e640000000a00 */
[----:B-1----:R-:W2:Y:S02]  /*10f0*/  LDG.E.64 R2, desc[UR14][R2.64] ;  /* 0x0000000e02027981 */ /* 0x002ea4000c1e1b00 */
[----:B--2---:R-:W-:-:S04]  /*1100*/  ISETP.NE.U32.AND P0, PT, R2, RZ, PT ;  /* 0x000000ff0200720c */ /* 0x004fc80003f05070 */
[----:B------:R-:W-:-:S13]  /*1110*/  ISETP.NE.AND.EX P0, PT, R3, RZ, PT, P0 ;  /* 0x000000ff0300720c */ /* 0x000fda0003f05300 */
[----:B------:R-:W-:Y:S05]  /*1120*/  @!P0 BRA `(.L_x_12) ;  /* 0x00000000000c8947 */ /* 0x000fea0003800000 */
[----:B------:R-:W2:Y:S02]  /*1130*/  LD.E R2, desc[UR14][R2.64] ;  /* 0x0000000e02027980 */ /* 0x000ea4000c101900 */
[----:B--2---:R-:W-:Y:S01]  /*1140*/  R2UR UR20, R2 ;  /* 0x00000000021472ca */ /* 0x004fe200000e0000 */
[----:B------:R-:W-:-:S14]  /*1150*/  BRA `(.L_x_13) ;  /* 0x0000000000247947 */ /* 0x000fdc0003800000 */
.L_x_12:
[----:B------:R-:W-:Y:S02]  /*1160*/  ULDC.64 UR4, c[0x0][0x588] ;  /* 0x0001620000047ab9 */ /* 0x000fe40000000a00 */
[----:B------:R-:W-:-:S04]  /*1170*/  ISETP.NE.U32.AND P0, PT, RZ, UR4, PT ;  /* 0x00000004ff007c0c */ /* 0x000fc8000bf05070 */
[----:B------:R-:W-:-:S13]  /*1180*/  ISETP.NE.AND.EX P0, PT, RZ, UR5, PT, P0 ;  /* 0x00000005ff007c0c */ /* 0x000fda000bf05300 */
[----:B------:R-:W-:Y:S05]  /*1190*/  @!P0 BRA `(.L_x_14) ;  /* 0x0000000000108947 */ /* 0x000fea0003800000 */
[----:B-1----:R-:W1:Y:S02]  /*11a0*/  LDC.64 R2, c[0x0][0x588] ;  /* 0x00016200ff027b82 */ /* 0x002e640000000a00 */
[----:B-1----:R-:W2:Y:S02]  /*11b0*/  LDG.E R2, desc[UR14][R2.64] ;  /* 0x0000000e02027981 */ /* 0x002ea4000c1e1900 */
[----:B--2---:R-:W-:Y:S01]  /*11c0*/  R2UR UR20, R2 ;  /* 0x00000000021472ca */ /* 0x004fe200000e0000 */
[----:B------:R-:W-:-:S14]  /*11d0*/  BRA `(.L_x_13) ;  /* 0x0000000000047947 */ /* 0x000fdc0003800000 */
.L_x_14:
[----:B------:R-:W-:-:S05]  /*11e0*/  ULDC UR20, c[0x0][0x580] ;  /* 0x0001600000147ab9 */ /* 0x000fca0000000800 */
.L_x_13:
[----:B------:R-:W-:Y:S02]  /*11f0*/  ULDC.64 UR4, c[0x0][0x5a0] ;  /* 0x0001680000047ab9 */ /* 0x000fe40000000a00 */
        /* <DEDUP_REMOVED lines=11> */
.L_x_15:
        /* <DEDUP_REMOVED lines=8> */
.L_x_17:
[----:B------:R-:W-:-:S05]  /*1330*/  ULDC UR21, c[0x0][0x584] ;  /* 0x0001610000157ab9 */ /* 0x000fca0000000800 */
.L_x_16:
[----:B------:R-:W-:-:S13]  /*1340*/  LOP3.LUT P0, RZ, R4, 0xff, RZ, 0xc0, !PT ;  /* 0x000000ff04ff7812 */ /* 0x000fda000780c0ff */
[----:B------:R-:W-:Y:S05]  /*1350*/  @!P0 EXIT ;  /* 0x000000000000894d */ /* 0x000fea0003800000 */
[----:B------:R-:W-:Y:S01]  /*1360*/  ULDC UR4, c[0x0][0x28c] ;  /* 0x0000a30000047ab9 */ /* 0x000fe20000000800 */
[----:B------:R-:W-:Y:S02]  /*1370*/  ULOP3.LUT UR23, UR13, 0x1, URZ, 0xfc, !UPT ;  /* 0x000000010d177892 */ /* 0x000fe4000f8efc3f */
[----:B------:R-:W-:-:S04]  /*1380*/  UIADD3 UR4, UR4, 0x3f, URZ ;  /* 0x0000003f04047890 */ /* 0x000fc8000fffe03f */
[----:B------:R-:W-:-:S04]  /*1390*/  USHF.R.S32.HI UR5, URZ, 0x1f, UR4 ;  /* 0x0000001f3f057899 */ /* 0x000fc80008011404 */
[----:B------:R-:W-:-:S03]  /*13a0*/  ULEA.HI UR5, UR5, UR4, URZ, 0x6 ;  /* 0x0000000405057291 */ /* 0x000fc6000f8f303f */
[----:B------:R-:W-:Y:S01]  /*13b0*/  UMOV UR4, URZ ;  /* 0x0000003f00047c82 */ /* 0x000fe20008000000 */
[----:B------:R-:W-:-:S03]  /*13c0*/  USHF.R.S32.HI UR9, URZ, 0x6, UR5 ;  /* 0x000000063f097899 */ /* 0x000fc60008011405 */
[----:B------:R-:W-:-:S09]  /*13d0*/  UMOV UR5, URZ ;  /* 0x0000003f00057c82 */ /* 0x000fd20008000000 */
.L_x_300:
[----:B-1----:R-:W1:Y:S01]  /*13e0*/  S2R R0, SR_TID.X ;  /* 0x0000000000007919 */ /* 0x002e620000002100 */
[----:B--2---:R-:W2:Y:S01]  /*13f0*/  S2UR UR17, SR_CgaCtaId ;  /* 0x00000000001179c3 */ /* 0x004ea20000008800 */
[----:B------:R-:W-:Y:S01]  /*1400*/  UMOV UR16, 0x400 ;  /* 0x0000040000107882 */ /* 0x000fe20000000000 */
[----:B------:R-:W-:Y:S01]  /*1410*/  UMOV UR6, URZ ;  /* 0x0000003f00067c82 */ /* 0x000fe20008000000 */
[----:B------:R-:W-:Y:S01]  /*1420*/  STL [R1+0x74], RZ ;  /* 0x000074ff01007387 */ /* 0x000fe20000100800 */
[----:B------:R-:W-:Y:S01]  /*1430*/  UMOV UR7, URZ ;  /* 0x0000003f00077c82 */ /* 0x000fe20008000000 */
[----:B------:R-:W-:Y:S01]  /*1440*/  UMOV UR8, URZ ;  /* 0x0000003f00087c82 */ /* 0x000fe20008000000 */
[----:B------:R-:W-:Y:S01]  /*1450*/  CS2R R4, SRZ ;  /* 0x0000000000047805 */ /* 0x000fe2000001ff00 */
[----:B------:R-:W-:Y:S01]  /*1460*/  STL [R1+0x70], RZ ;  /* 0x000070ff01007387 */ /* 0x000fe20000100800 */
[----:B---3--:R-:W3:Y:S01]  /*1470*/  LDC R2, c[0x0][0x28c] ;  /* 0x0000a300ff027b82 */ /* 0x008ee20000000800 */
[----:B------:R-:W-:-:S02]  /*1480*/  CS2R R6, SRZ ;  /* 0x0000000000067805 */ /* 0x000fc4000001ff00 */
[----:B------:R-:W-:Y:S01]  /*1490*/  CS2R R8, SRZ ;  /* 0x0000000000087805 */ /* 0x000fe2000001ff00 */
[----:B------:R-:W-:Y:S01]  /*14a0*/  STL [R1+0x6c], RZ ;  /* 0x00006cff01007387 */ /* 0x000fe20000100800 */
[----:B------:R-:W-:Y:S02]  /*14b0*/  CS2R R10, SRZ ;  /* 0x00000000000a7805 */ /* 0x000fe4000001ff00 */
[----:B------:R-:W-:Y:S02]  /*14c0*/  CS2R R12, SRZ ;  /* 0x00000000000c7805 */ /* 0x000fe4000001ff00 */
[----:B------:R-:W-:Y:S01]  /*14d0*/  CS2R R14, SRZ ;  /* 0x00000000000e7805 */ /* 0x000fe2000001ff00 */
[----:B------:R-:W-:Y:S01]  /*14e0*/  STL [R1+0x68], RZ ;  /* 0x000068ff01007387 */ /* 0x000fe20000100800 */
[----:B------:R-:W-:Y:S02]  /*14f0*/  CS2R R16, SRZ ;  /* 0x0000000000107805 */ /* 0x000fe4000001ff00 */
[----:B0-----:R-:W-:-:S02]  /*1500*/  CS2R R18, SRZ ;  /* 0x0000000000127805 */ /* 0x001fc4000001ff00 */
[----:B------:R-:W-:Y:S01]  /*1510*/  CS2R R20, SRZ ;  /* 0x0000000000147805 */ /* 0x000fe2000001ff00 */
[----:B------:R-:W-:Y:S01]  /*1520*/  STL [R1+0x64], RZ ;  /* 0x000064ff01007387 */ /* 0x000fe20000100800 */
[----:B------:R-:W-:Y:S02]  /*1530*/  CS2R R22, SRZ ;  /* 0x0000000000167805 */ /* 0x000fe4000001ff00 */
[----:B------:R-:W-:Y:S02]  /*1540*/  CS2R R152, SRZ ;  /* 0x0000000000987805 */ /* 0x000fe4000001ff00 */
[----:B------:R-:W-:Y:S01]  /*1550*/  CS2R R154, SRZ ;  /* 0x00000000009a7805 */ /* 0x000fe2000001ff00 */
[----:B------:R-:W-:Y:S01]  /*1560*/  STL [R1+0x60], RZ ;  /* 0x000060ff01007387 */ /* 0x000fe20000100800 */
[----:B------:R-:W-:Y:S02]  /*1570*/  CS2R R156, SRZ ;  /* 0x00000000009c7805 */ /* 0x000fe4000001ff00 */
[----:B------:R-:W-:-:S02]  /*1580*/  CS2R R158, SRZ ;  /* 0x00000000009e7805 */ /* 0x000fc4000001ff00 */
[----:B------:R-:W-:Y:S01]  /*1590*/  CS2R R160, SRZ ;  /* 0x0000000000a07805 */ /* 0x000fe2000001ff00 */
[----:B------:R-:W-:Y:S01]  /*15a0*/  STL [R1+0x5c], RZ ;  /* 0x00005cff01007387 */ /* 0x000fe20000100800 */
[----:B------:R-:W-:Y:S02]  /*15b0*/  CS2R R162, SRZ ;  /* 0x0000000000a27805 */ /* 0x000fe4000001ff00 */
[----:B------:R-:W-:Y:S02]  /*15c0*/  CS2R R164, SRZ ;  /* 0x0000000000a47805 */ /* 0x000fe4000001ff00 */
[----:B------:R-:W-:Y:S02]  /*15d0*/  CS2R R166, SRZ ;  /* 0x0000000000a67805 */ /* 0x000fe4000001ff00 */
[----:B-1----:R-:W-:Y:S01]  /*15e0*/  LOP3.LUT R0, R0, 0x80, RZ, 0xc0, !PT ;  /* 0x0000008000007812 */ /* 0x002fe200078ec0ff */
[----:B------:R-:W-:Y:S01]  /*15f0*/  STL [R1+0x58], RZ ;  /* 0x000058ff01007387 */ /* 0x000fe20000100800 */
[----:B---3--:R-:W-:-:S02]  /*1600*/  ISETP.GE.AND P0, PT, R2, 0x1, PT ;  /* 0x000000010200780c */ /* 0x008fc40003f06270 */
[----:B------:R-:W-:Y:S02]  /*1610*/  CS2R R2, SRZ ;  /* 0x0000000000027805 */ /* 0x000fe4000001ff00 */
[----:B------:R-:W-:Y:S01]  /*1620*/  SHF.R.U32.HI R0, RZ, 0x7, R0 ;  /* 0x00000007ff007819 */ /* 0x000fe20000011600 */
[----:B------:R-:W-:Y:S01]  /*1630*/  STL [R1+0x54], RZ ;  /* 0x000054ff01007387 */ /* 0x000fe20000100800 */
[----:B------:R-:W-:Y:S02]  /*1640*/  CS2R R168, SRZ ;  /* 0x0000000000a87805 */ /* 0x000fe4000001ff00 */
[----:B------:R-:W-:Y:S02]  /*1650*/  CS2R R170, SRZ ;  /* 0x0000000000aa7805 */ /* 0x000fe4000001ff00 */
[----:B------:R-:W-:Y:S01]  /*1660*/  CS2R R172, SRZ ;  /* 0x0000000000ac7805 */ /* 0x000fe2000001ff00 */
[----:B------:R-:W-:Y:S01]  /*1670*/  STL [R1+0x50], RZ ;  /* 0x000050ff01007387 */ /* 0x000fe20000100800 */
[----:B------:R-:W-:-:S02]  /*1680*/  CS2R R174, SRZ ;  /* 0x0000000000ae7805 */ /* 0x000fc4000001ff00 */
[----:B------:R-:W-:Y:S02]  /*1690*/  CS2R R176, SRZ ;  /* 0x0000000000b07805 */ /* 0x000fe4000001ff00 */
[----:B------:R-:W-:Y:S01]  /*16a0*/  CS2R R178, SRZ ;  /* 0x0000000000b27805 */ /* 0x000fe2000001ff00 */
[----:B------:R-:W0:Y:S01]  /*16b0*/  SHFL.IDX PT, R0, R0, RZ, 0x1f ;  /* 0x00001fff00007589 */ /* 0x000e2200000e0000 */
[----:B------:R-:W-:Y:S02]  /*16c0*/  CS2R R180, SRZ ;  /* 0x0000000000b47805 */ /* 0x000fe4000001ff00 */
[----:B------:R-:W-:Y:S02]  /*16d0*/  CS2R R182, SRZ ;  /* 0x0000000000b67805 */ /* 0x000fe4000001ff00 */
[----:B------:R-:W-:Y:S01]  /*16e0*/  CS2R R184, SRZ ;  /* 0x0000000000b87805 */ /* 0x000fe2000001ff00 */
[----:B------:R1:W-:Y:S01]  /*16f0*/  STL [R1+0x4c], RZ ;  /* 0x00004cff01007387 */ /* 0x0003e20000100800 */
[----:B------:R-:W-:-:S02]  /*1700*/  CS2R R186, SRZ ;  /* 0x0000000000ba7805 */ /* 0x000fc4000001ff00 */
[----:B------:R-:W-:Y:S02]  /*1710*/  CS2R R188, SRZ ;  /* 0x0000000000bc7805 */ /* 0x000fe4000001ff00 */
[----:B------:R-:W-:Y:S01]  /*1720*/  CS2R R190, SRZ ;  /* 0x0000000000be7805 */ /* 0x000fe2000001ff00 */
[----:B------:R1:W-:Y:S01]  /*1730*/  STL [R1+0x48], RZ ;  /* 0x000048ff01007387 */ /* 0x0003e20000100800 */
        /* <DEDUP_REMOVED lines=14> */
[----:B------:R-:W-:Y:S02]  /*1820*/  CS2R R214, SRZ ;  /* 0x0000000000d67805 */ /* 0x000fe4000001ff00 */
[----:B0-----:R-:W-:Y:S01]  /*1830*/  R2UR UR11, R0 ;  /* 0x00000000000b72ca */ /* 0x001fe200000e0000 */
[----:B------:R1:W-:Y:S01]  /*1840*/  STL [R1+0x38], RZ ;  /* 0x000038ff01007387 */ /* 0x0003e20000100800 */
[----:B------:R-:W-:Y:S01]  /*1850*/  IMAD.MOV.U32 R0, RZ, RZ, RZ ;  /* 0x000000ffff007224 */ /* 0x000fe200078e00ff */
[----:B------:R-:W-:Y:S02]  /*1860*/  CS2R R216, SRZ ;  /* 0x0000000000d87805 */ /* 0x000fe4000001ff00 */
[----:B------:R-:W-:Y:S01]  /*1870*/  CS2R R218, SRZ ;  /* 0x0000000000da7805 */ /* 0x000fe2000001ff00 */
[----:B------:R1:W-:Y:S01]  /*1880*/  STL [R1+0x34], RZ ;  /* 0x000034ff01007387 */ /* 0x0003e20000100800 */
[----:B------:R-:W-:-:S02]  /*1890*/  CS2R R220, SRZ ;  /* 0x0000000000dc7805 */ /* 0x000fc4000001ff00 */
[----:B------:R-:W-:Y:S02]  /*18a0*/  CS2R R222, SRZ ;  /* 0x0000000000de7805 */ /* 0x000fe4000001ff00 */
[----:B------:R-:W-:Y:S01]  /*18b0*/  CS2R R224, SRZ ;  /* 0x0000000000e07805 */ /* 0x000fe2000001ff00 */
[----:B------:R1:W-:Y:S01]  /*18c0*/  STL [R1+0x30], RZ ;  /* 0x000030ff01007387 */ /* 0x0003e20000100800 */
[----:B------:R-:W-:Y:S01]  /*18d0*/  IMAD.MOV.U32 R226, RZ, RZ, RZ ;  /* 0x000000ffffe27224 */ /* 0x000fe200078e00ff */
[----:B------:R-:W-:Y:S01]  /*18e0*/  CS2R R88, SRZ ;  /* 0x0000000000587805 */ /* 0x000fe2000001ff00 */
[----:B------:R-:W-:Y:S01]  /*18f0*/  IMAD.U32 R227, RZ, RZ, UR4 ;  /* 0x00000004ffe37e24 */ /* 0x000fe2000f8e00ff */
[----:B------:R1:W-:Y:S01]  /*1900*/  STL [R1+0x2c], RZ ;  /* 0x00002cff01007387 */ /* 0x0003e20000100800 */
[----:B------:R-:W-:Y:S01]  /*1910*/  ULEA.HI UR10, UR11, UR11, URZ, 0x1 ;  /* 0x0000000b0b0a7291 */ /* 0x000fe2000f8f083f */
[----:B------:R-:W-:Y:S02]  /*1920*/  CS2R R90, SRZ ;  /* 0x00000000005a7805 */ /* 0x000fe4000001ff00 */
[----:B------:R-:W-:Y:S01]  /*1930*/  CS2R R92, SRZ ;  /* 0x00000000005c7805 */ /* 0x000fe2000001ff00 */
[----:B------:R1:W-:Y:S01]  /*1940*/  STL [R1+0x28], RZ ;  /* 0x000028ff01007387 */ /* 0x0003e20000100800 */
[----:B------:R-:W-:Y:S01]  /*1950*/  ULOP3.LUT UR12, UR10, 0xffffe, URZ, 0xc0, !UPT ;  /* 0x000ffffe0a0c7892 */ /* 0x000fe2000f8ec03f */
[----:B------:R-:W-:Y:S01]  /*1960*/  CS2R R94, SRZ ;  /* 0x00000000005e7805 */ /* 0x000fe2000001ff00 */
[----:B--2---:R-:W-:Y:S01]  /*1970*/  ULEA UR10, UR17, UR16, 0x18 ;  /* 0x00000010110a7291 */ /* 0x004fe2000f8ec03f */
[----:B------:R1:W-:Y:S01]  /*1980*/  STL [R1+0x24], RZ ;  /* 0x000024ff01007387 */ /* 0x0003e20000100800 */
[----:B------:R-:W-:Y:S01]  /*1990*/  UIADD3 UR12, UR11, -UR12, URZ ;  /* 0x8000000c0b0c7290 */ /* 0x000fe2000fffe03f */
[----:B------:R-:W-:-:S02]  /*19a0*/  CS2R R96, SRZ ;  /* 0x0000000000607805 */ /* 0x000fc4000001ff00 */
[----:B------:R-:W-:Y:S01]  /*19b0*/  CS2R R98, SRZ ;  /* 0x0000000000627805 */ /* 0x000fe2000001ff00 */
[----:B------:R1:W-:Y:S01]  /*19c0*/  STL [R1+0x20], RZ ;  /* 0x000020ff01007387 */ /* 0x0003e20000100800 */
[----:B------:R-:W-:Y:S01]  /*19d0*/  ULEA UR12, UR12, UR10, 0xc ;  /* 0x0000000a0c0c7291 */ /* 0x000fe2000f8e603f */
[----:B------:R-:W-:Y:S02]  /*19e0*/  CS2R R100, SRZ ;  /* 0x0000000000647805 */ /* 0x000fe4000001ff00 */
[----:B------:R-:W-:Y:S01]  /*19f0*/  CS2R R102, SRZ ;  /* 0x0000000000667805 */ /* 0x000fe2000001ff00 */
[----:B------:R1:W-:Y:S01]  /*1a00*/  STL [R1+0x1c], RZ ;  /* 0x00001cff01007387 */ /* 0x0003e20000100800 */
[----:B------:R-:W-:Y:S01]  /*1a10*/  UIADD3 UR12, UR12, 0x180, URZ ;  /* 0x000001800c0c7890 */ /* 0x000fe2000fffe03f */
[----:B------:R-:W-:Y:S02]  /*1a20*/  CS2R R104, SRZ ;  /* 0x0000000000687805 */ /* 0x000fe4000001ff00 */
[----:B------:R-:W-:Y:S01]  /*1a30*/  CS2R R106, SRZ ;  /* 0x00000000006a7805 */ /* 0x000fe2000001ff00 */
[----:B------:R1:W-:Y:S01]  /*1a40*/  STL [R1+0x18], RZ ;  /* 0x000018ff01007387 */ /* 0x0003e20000100800 */
[----:B------:R-:W-:Y:S01]  /*1a50*/  USHF.R.U32.HI UR11, URZ, 0x4, UR12 ;  /* 0x000000043f0b7899 */ /* 0x000fe2000801160c */
[----:B------:R-:W-:-:S02]  /*1a60*/  CS2R R108, SRZ ;  /* 0x00000000006c7805 */ /* 0x000fc4000001ff00 */
[----:B------:R-:W-:Y:S01]  /*1a70*/  CS2R R110, SRZ ;  /* 0x00000000006e7805 */ /* 0x000fe2000001ff00 */
[----:B------:R1:W-:Y:S01]  /*1a80*/  STL [R1+0x14], RZ ;  /* 0x000014ff01007387 */ /* 0x0003e20000100800 */
[----:B------:R-:W-:Y:S01]  /*1a90*/  ULOP3.LUT UR11, UR11, 0x3fff, URZ, 0xc0, !UPT ;  /* 0x00003fff0b0b7892 */ /* 0x000fe2000f8ec03f */
[----:B------:R-:W-:Y:S01]  /*1aa0*/  CS2R R112, SRZ ;  /* 0x0000000000707805 */ /* 0x000fe2000001ff00 */
[----:B------:R-:W-:Y:S01]  /*1ab0*/  UMOV UR12, UR5 ;  /* 0x00000005000c7c82 */ /* 0x000fe20008000000 */
        /* <DEDUP_REMOVED lines=16> */
[----:B------:R1:W-:Y:S01]  /*1bc0*/  STL [R1], RZ ;  /* 0x000000ff01007387 */ /* 0x0003e20000100800 */
[----:B------:R-:W-:Y:S02]  /*1bd0*/  CS2R R138, SRZ ;  /* 0x00000000008a7805 */ /* 0x000fe4000001ff00 */
[----:B------:R-:W-:Y:S02]  /*1be0*/  CS2R R140, SRZ ;  /* 0x00000000008c7805 */ /* 0x000fe4000001ff00 */
[----:B------:R-:W-:Y:S02]  /*1bf0*/  CS2R R142, SRZ ;  /* 0x00000000008e7805 */ /* 0x000fe4000001ff00 */
[----:B------:R-:W-:-:S02]  /*1c00*/  CS2R R144, SRZ ;  /* 0x0000000000907805 */ /* 0x000fc4000001ff00 */
[----:B------:R-:W-:Y:S02]  /*1c10*/  CS2R R146, SRZ ;  /* 0x0000000000927805 */ /* 0x000fe4000001ff00 */
[----:B------:R-:W-:Y:S02]  /*1c20*/  CS2R R148, SRZ ;  /* 0x0000000000947805 */ /* 0x000fe4000001ff00 */
[----:B------:R-:W-:Y:S02]  /*1c30*/  CS2R R150, SRZ ;  /* 0x0000000000967805 */ /* 0x000fe4000001ff00 */
[----:B------:R-:W-:Y:S02]  /*1c40*/  CS2R R24, SRZ ;  /* 0x0000000000187805 */ /* 0x000fe4000001ff00 */
[----:B----4-:R-:W-:Y:S02]  /*1c50*/  CS2R R26, SRZ ;  /* 0x00000000001a7805 */ /* 0x010fe4000001ff00 */
[----:B------:R-:W-:-:S02]  /*1c60*/  CS2R R28, SRZ ;  /* 0x00000000001c7805 */ /* 0x000fc4000001ff00 */
[----:B------:R-:W-:Y:S02]  /*1c70*/  CS2R R30, SRZ ;  /* 0x00000000001e7805 */ /* 0x000fe4000001ff00 */
[----:B------:R-:W-:Y:S02]  /*1c80*/  CS2R R32, SRZ ;  /* 0x0000000000207805 */ /* 0x000fe4000001ff00 */
        /* <DEDUP_REMOVED lines=26> */
[----:B------:R-:W-:Y:S01]  /*1e30*/  CS2R R86, SRZ ;  /* 0x0000000000567805 */ /* 0x000fe2000001ff00 */
[----:B-1----:R-:W-:Y:S06]  /*1e40*/  @!P0 BRA `(.L_x_18) ;  /* 0x0000001000888947 */ /* 0x002fec0003800000 */
[----:B------:R-:W-:-:S06]  /*1e50*/  UISETP.NE.AND UP0, UPT, UR23, 0x3, UPT ;  /* 0x000000031700788c */ /* 0x000fcc000bf05270 */
[----:B------:R-:W-:-:S13]  /*1e60*/  PLOP3.LUT P1, PT, PT, PT, UP0, 0x80, 0x0 ;  /* 0x000000000000781c */ /* 0x000fda0003f2f008 */
[----:B------:R-:W-:Y:S05]  /*1e70*/  @!P1 BRA `(.L_x_19) ;  /* 0x0000000000049947 */ /* 0x000fea0003800000 */
[----:B------:R-:W-:Y:S01]  /*1e80*/  BPT.TRAP 0x1 ;  /* 0x000000040000795c */ /* 0x000fe20000300000 */
.L_x_19:
[----:B------:R-:W-:Y:S01]  /*1e90*/  ULEA UR6, UR5, UR10, 0x3 ;  /* 0x0000000a05067291 */ /* 0x000fe2000f8e183f */
[----:B------:R-:W-:-:S05]  /*1ea0*/  IMAD.U32 R0, RZ, RZ, UR4 ;  /* 0x00000004ff007e24 */ /* 0x000fca000f8e00ff */
[----:B------:R-:W-:-:S04]  /*1eb0*/  SHF.L.U32 R0, R0, 0x1f, RZ ;  /* 0x0000001f00007819 */ /* 0x000fc800000006ff */
[----:B------:R0:W1:Y:S01]  /*1ec0*/  SYNCS.PHASECHK.TRANS64.TRYWAIT P0, [UR6], R0 ;  /* 0x00000000ff0075a7 */ /* 0x0000620008000146 */
[----:B------:R-:W-:Y:S05]  /*1ed0*/  @!P1 BRA `(.L_x_20) ;  /* 0x0000000000049947 */ /* 0x000fea0003800000 */
[----:B------:R-:W-:Y:S01]  /*1ee0*/  BPT.TRAP 0x1 ;  /* 0x000000040000795c */ /* 0x000fe20000300000 */
.L_x_20:
[----:B-1----:R-:W-:Y:S05]  /*1ef0*/  @P0 BRA `(.L_x_21) ;  /* 0x0000000000080947 */ /* 0x002fea0003800000 */
[----:B------:R-:W1:Y:S02]  /*1f00*/  SYNCS.PHASECHK.TRANS64.TRYWAIT P0, [UR6], R0 ;  /* 0x00000000ff0075a7 */ /* 0x000e640008000146 */
[----:B-1----:R-:W-:Y:S05]  /*1f10*/  @!P0 BRA `(.L_x_22) ;  /* 0x000000e800708947 */ /* 0x002fea0003800000 */
.L_x_21:
[----:B------:R-:W-:Y:S01]  /*1f20*/  UIADD3 UR6, UR10, 0x24180, URZ ;  /* 0x000241800a067890 */ /* 0x000fe2000fffe03f */
[----:B------:R-:W-:Y:S01]  /*1f30*/  WARPGROUP.ARRIVE ;  /* 0x00000000000079c5 */ /* 0x000fe20000000000 */
[----:B------:R-:W-:Y:S01]  /*1f40*/  ULOP3.LUT UR7, UR11, 0x10000, URZ, 0xfc, !UPT ;  /* 0x000100000b077892 */ /* 0x000fe2000f8efc3f */
[----:B------:R2:W-:Y:S01]  /*1f50*/  STL [R1+0x74], RZ ;  /* 0x000074ff01007387 */ /* 0x0005e20000100800 */
[----:B------:R-:W-:Y:S01]  /*1f60*/  USHF.R.U32.HI UR6, URZ, 0x4, UR6 ;  /* 0x000000043f067899 */ /* 0x000fe20008011606 */
[----:B01----:R-:W-:Y:S01]  /*1f70*/  IMAD.MOV.U32 R0, RZ, RZ, RZ ;  /* 0x000000ffff007224 */ /* 0x003fe200078e00ff */
[----:B------:R-:W-:Y:S01]  /*1f80*/  ULEA UR7, UR5, UR7, 0xa ;  /* 0x0000000705077291 */ /* 0x000fe2000f8e503f */
[----:B------:R2:W-:Y:S01]  /*1f90*/  STL [R1+0x70], RZ ;  /* 0x000070ff01007387 */ /* 0x0005e20000100800 */
[----:B------:R-:W-:Y:S01]  /*1fa0*/  ULOP3.LUT UR6, UR6, 0x3fff, URZ, 0xc0, !UPT ;  /* 0x00003fff06067892 */ /* 0x000fe2000f8ec03f */
[----:B------:R-:W-:Y:S01]  /*1fb0*/  CS2R R2, SRZ ;  /* 0x0000000000027805 */ /* 0x000fe2000001ff00 */
[----:B------:R-:W-:Y:S01]  /*1fc0*/  UMOV UR17, 0x80000020 ;  /* 0x8000002000117882 */ /* 0x000fe20000000000 */
[----:B------:R-:W-:Y:S01]  /*1fd0*/  UMOV UR19, 0x80000020 ;  /* 0x8000002000137882 */ /* 0x000fe20000000000 */
[----:B------:R-:W-:Y:S01]  /*1fe0*/  ULOP3.LUT UR6, UR6, 0x10000, URZ, 0xfc, !UPT ;  /* 0x0001000006067892 */ /* 0x000fe2000f8efc3f */
[----:B------:R2:W-:Y:S01]  /*1ff0*/  STL [R1+0x6c], RZ ;  /* 0x00006cff01007387 */ /* 0x0005e20000100800 */
[----:B------:R-:W-:Y:S01]  /*2000*/  UMOV UR16, UR7 ;  /* 0x0000000700107c82 */ /* 0x000fe20008000000 */
[----:B------:R-:W-:Y:S01]  /*2010*/  CS2R R4, SRZ ;  /* 0x0000000000047805 */ /* 0x000fe2000001ff00 */
[----:B------:R-:W-:Y:S01]  /*2020*/  ULEA UR8, UR5, UR6, 0x9 ;  /* 0x0000000605087291 */ /* 0x000fe2000f8e483f */
[----:B------:R2:W-:Y:S01]  /*2030*/  STL [R1+0x68], RZ ;  /* 0x000068ff01007387 */ /* 0x0005e20000100800 */
[----:B------:R-:W-:Y:S01]  /*2040*/  CS2R R6, SRZ ;  /* 0x0000000000067805 */ /* 0x000fe2000001ff00 */
[----:B------:R-:W-:Y:S01]  /*2050*/  UMOV UR6, 0x2 ;  /* 0x0000000200067882 */ /* 0x000fe20000000000 */
[----:B------:R-:W-:Y:S01]  /*2060*/  CS2R R8, SRZ ;  /* 0x0000000000087805 */ /* 0x000fe2000001ff00 */
[----:B------:R2:W-:Y:S01]  /*2070*/  STL [R1+0x64], RZ ;  /* 0x000064ff01007387 */ /* 0x0005e20000100800 */
[----:B------:R-:W-:Y:S01]  /*2080*/  CS2R R10, SRZ ;  /* 0x00000000000a7805 */ /* 0x000fe2000001ff00 */
[----:B------:R-:W-:Y:S01]  /*2090*/  UMOV UR18, UR8 ;  /* 0x0000000800127c82 */ /* 0x000fe20008000000 */
[----:B------:R-:W-:Y:S01]  /*20a0*/  CS2R R12, SRZ ;  /* 0x00000000000c7805 */ /* 0x000fe2000001ff00 */
[----:B------:R-:W-:Y:S01]  /*20b0*/  QGMMA.64x128x32.F32.E4M3.E4M3 R88, gdesc[UR16], RZ, !UPT ;  /* 0x01e00000105879f3 */ /* 0x000fe2000c7008ff */
[----:B------:R-:W-:Y:S01]  /*20c0*/  UIADD3 UR16, UR7, 0x200, URZ ;  /* 0x0000020007107890 */ /* 0x000fe2000fffe03f */
[----:B------:R2:W-:Y:S01]  /*20d0*/  STL [R1+0x60], RZ ;  /* 0x000060ff01007387 */ /* 0x0005e20000100800 */
[----:B------:R-:W-:Y:S01]  /*20e0*/  UMOV UR17, 0x80000020 ;  /* 0x8000002000117882 */ /* 0x000fe20000000000 */
[----:B------:R-:W-:-:S02]  /*20f0*/  CS2R R14, SRZ ;  /* 0x00000000000e7805 */ /* 0x000fc4000001ff00 */
[----:B------:R-:W-:Y:S01]  /*2100*/  CS2R R16, SRZ ;  /* 0x0000000000107805 */ /* 0x000fe2000001ff00 */
[----:B------:R2:W-:Y:S01]  /*2110*/  STL [R1+0x5c], RZ ;  /* 0x00005cff01007387 */ /* 0x0005e20000100800 */
[----:B------:R-:W-:Y:S02]  /*2120*/  CS2R R18, SRZ ;  /* 0x0000000000127805 */ /* 0x000fe4000001ff00 */
[----:B------:R-:W-:Y:S02]  /*2130*/  CS2R R20, SRZ ;  /* 0x0000000000147805 */ /* 0x000fe4000001ff00 */
[----:B------:R-:W-:Y:S01]  /*2140*/  CS2R R22, SRZ ;  /* 0x0000000000167805 */ /* 0x000fe2000001ff00 */
[----:B------:R2:W-:Y:S01]  /*2150*/  STL [R1+0x58], RZ ;  /* 0x000058ff01007387 */ /* 0x0005e20000100800 */
[----:B------:R-:W-:Y:S01]  /*2160*/  CS2R R152, SRZ ;  /* 0x0000000000987805 */ /* 0x000fe2000001ff00 */
[----:B------:R-:W-:Y:S01]  /*2170*/  QGMMA.64x128x32.F32.E4M3.E4M3 R24, gdesc[UR16], RZ, !UPT ;  /* 0x01e00000101879f3 */ /* 0x000fe2000c7008ff */
[----:B------:R-:W-:Y:S01]  /*2180*/  UIADD3 UR16, UR7, 0x2, URZ ;  /* 0x0000000207107890 */ /* 0x000fe2000fffe03f */
[----:B------:R2:W-:Y:S01]  /*2190*/  STL [R1+0x54], RZ ;  /* 0x000054ff01007387 */ /* 0x0005e20000100800 */
[----:B------:R-:W-:Y:S01]  /*21a0*/  UIADD3 UR18, UR8, 0x2, URZ ;  /* 0x0000000208127890 */ /* 0x000fe2000fffe03f */
[----:B------:R-:W-:Y:S01]  /*21b0*/  CS2R R154, SRZ ;  /* 0x00000000009a7805 */ /* 0x000fe2000001ff00 */
[----:B------:R-:W-:Y:S01]  /*21c0*/  UMOV UR17, 0x80000020 ;  /* 0x8000002000117882 */ /* 0x000fe20000000000 */
        /* <DEDUP_REMOVED lines=9> */
[----:B------:R-:W-:Y:S02]  /*2260*/  CS2R R166, SRZ ;  /* 0x0000000000a67805 */ /* 0x000fe4000001ff00 */
        /* <DEDUP_REMOVED lines=39> */
[----:B------:R-:W-:-:S03]  /*24e0*/  IMAD.MOV.U32 R226, RZ, RZ, RZ ;  /* 0x000000ffffe27224 */ /* 0x000fc600078e00ff */
[----:B------:R2:W-:Y:S04]  /*24f0*/  STL [R1+0x1c], RZ ;  /* 0x00001cff01007387 */ /* 0x0005e80000100800 */
[----:B------:R2:W-:Y:S04]  /*2500*/  STL [R1+0x18], RZ ;  /* 0x000018ff01007387 */ /* 0x0005e80000100800 */
[----:B------:R2:W-:Y:S04]  /*2510*/  STL [R1+0x14], RZ ;  /* 0x000014ff01007387 */ /* 0x0005e80000100800 */
[----:B------:R2:W-:Y:S04]  /*2520*/  STL [R1+0x10], RZ ;  /* 0x000010ff01007387 */ /* 0x0005e80000100800 */
[----:B------:R2:W-:Y:S04]  /*2530*/  STL [R1+0xc], RZ ;  /* 0x00000cff01007387 */ /* 0x0005e80000100800 */
[----:B------:R2:W-:Y:S04]  /*2540*/  STL [R1+0x8], RZ ;  /* 0x000008ff01007387 */ /* 0x0005e80000100800 */
[----:B------:R2:W-:Y:S04]  /*2550*/  STL [R1+0x4], RZ ;  /* 0x000004ff01007387 */ /* 0x0005e80000100800 */
[----:B------:R2:W-:Y:S01]  /*2560*/  STL [R1], RZ ;  /* 0x000000ff01007387 */ /* 0x0005e20000100800 */
[----:B------:R-:W-:Y:S01]  /*2570*/  QGMMA.64x128x32.F32.E4M3.E4M3 R88, gdesc[UR16], R88 ;  /* 0x01e00000105879f3 */ /* 0x000fe20008700858 */
[----:B------:R-:W-:Y:S01]  /*2580*/  UIADD3 UR16, UR7, 0x202, URZ ;  /* 0x0000020207107890 */ /* 0x000fe2000fffe03f */
[----:B------:R-:W-:-:S02]  /*2590*/  UMOV UR17, 0x80000020 ;  /* 0x8000002000117882 */ /* 0x000fc40000000000 */
[----:B------:R-:W-:Y:S02]  /*25a0*/  ULDC UR7, c[0x0][0x50c] ;  /* 0x0001430000077ab9 */ /* 0x000fe40000000800 */
[----:B------:R-:W-:-:S04]  /*25b0*/  UISETP.NE.AND UP0, UPT, UR7, 0x2, UPT ;  /* 0x000000020700788c */ /* 0x000fc8000bf05270 */
[----:B------:R-:W-:Y:S02]  /*25c0*/  USEL UR7, URZ, 0x1, UP0 ;  /* 0x000000013f077887 */ /* 0x000fe40008000000 */
[----:B------:R-:W-:Y:S04]  /*25d0*/  QGMMA.64x128x32.F32.E4M3.E4M3 R24, gdesc[UR16], R24, gsb0 ;  /* 0x01e00000101879f3 */ /* 0x000fe80008000818 */
[----:B------:R-:W-:-:S13]  /*25e0*/  ISETP.NE.AND P0, PT, RZ, UR7, PT ;  /* 0x00000007ff007c0c */ /* 0x000fda000bf05270 */
[----:B--2---:R-:W-:Y:S05]  /*25f0*/  @!P0 BRA `(.L_x_23) ;  /* 0x0000000800808947 */ /* 0x004fea0003800000 */
[----:B------:R-:W-:Y:S02]  /*2600*/  WARPGROUP.DEPBAR.LE gsb0, 0x0 ;  /* 0x00008000000079c5 */ /* 0x000fe40000010000 */
[----:B------:R-:W-:-:S01]  /*2610*/  FADD R227, RZ, R58 ;  /* 0x0000003affe37221 */ /* 0x000fc20000000000 */
[----:B------:R-:W-:Y:S01]  /*2620*/  FADD R226, RZ, R88 ;  /* 0x00000058ffe27221 */ /* 0x000fe20000000000 */
[----:B------:R-:W-:-:S01]  /*2630*/  FADD R225, RZ, R89 ;  /* 0x00000059ffe17221 */ /* 0x000fc20000000000 */
[----:B------:R-:W-:Y:S01]  /*2640*/  FADD R224, RZ, R90 ;  /* 0x0000005affe07221 */ /* 0x000fe20000000000 */
[----:B------:R-:W-:-:S01]  /*2650*/  FADD R223, RZ, R91 ;  /* 0x0000005bffdf7221 */ /* 0x000fc20000000000 */
[----:B------:R0:W-:Y:S01]  /*2660*/  STL [R1], R227 ;  /* 0x000000e301007387 */ /* 0x0001e20000100800 */
[----:B------:R-:W-:-:S01]  /*2670*/  FADD R222, RZ, R92 ;  /* 0x0000005cffde7221 */ /* 0x000fc20000000000 */
[----:B------:R-:W-:Y:S01]  /*2680*/  FADD R221, RZ, R93 ;  /* 0x0000005dffdd7221 */ /* 0x000fe20000000000 */
[----:B------:R-:W-:-:S01]  /*2690*/  FADD R220, RZ, R94 ;  /* 0x0000005effdc7221 */ /* 0x000fc20000000000 */
[----:B------:R-:W-:Y:S01]  /*26a0*/  FADD R219, RZ, R95 ;  /* 0x0000005fffdb7221 */ /* 0x000fe20000000000 */
[----:B------:R-:W-:-:S01]  /*26b0*/  FADD R218, RZ, R96 ;  /* 0x00000060ffda7221 */ /* 0x000fc20000000000 */
[----:B------:R-:W-:Y:S01]  /*26c0*/  FADD R217, RZ, R97 ;  /* 0x00000061ffd97221 */ /* 0x000fe20000000000 */
[----:B------:R-:W-:-:S01]  /*26d0*/  FADD R216, RZ, R98 ;  /* 0x00000062ffd87221 */ /* 0x000fc20000000000 */
[----:B------:R-:W-:Y:S01]  /*26e0*/  FADD R215, RZ, R99 ;  /* 0x00000063ffd77221 */ /* 0x000fe20000000000 */
[----:B------:R-:W-:-:S01]  /*26f0*/  FADD R214, RZ, R100 ;  /* 0x00000064ffd67221 */ /* 0x000fc20000000000 */
[----:B0-----:R-:W-:Y:S01]  /*2700*/  FADD R227, RZ, R59 ;  /* 0x0000003bffe37221 */ /* 0x001fe20000000000 */
[----:B------:R-:W-:-:S01]  /*2710*/  FADD R213, RZ, R101 ;  /* 0x00000065ffd57221 */ /* 0x000fc20000000000 */
[----:B------:R-:W-:Y:S01]  /*2720*/  FADD R212, RZ, R102 ;  /* 0x00000066ffd47221 */ /* 0x000fe20000000000 */
[----:B------:R-:W-:-:S01]  /*2730*/  FADD R211, RZ, R103 ;  /* 0x00000067ffd37221 */ /* 0x000fc20000000000 */
[----:B------:R-:W-:Y:S01]  /*2740*/  FADD R210, RZ, R104 ;  /* 0x00000068ffd27221 */ /* 0x000fe20000000000 */
[----:B------:R0:W-:Y:S01]  /*2750*/  STL [R1+0x4], R227 ;  /* 0x000004e301007387 */ /* 0x0001e20000100800 */
        /* <DEDUP_REMOVED lines=93> */
[----:B------:R-:W-:Y:S01]  /*2d30*/  UMOV UR6, URZ ;  /* 0x0000003f00067c82 */ /* 0x000fe20008000000 */
[----:B0-----:R-:W-:-:S05]  /*2d40*/  FADD R227, RZ, R66 ;  /* 0x00000042ffe37221 */ /* 0x001fca0000000000 */
[----:B------:R0:W-:Y:S02]  /*2d50*/  STL [R1+0x20], R227 ;  /* 0x000020e301007387 */ /* 0x0001e40000100800 */
        /* <DEDUP_REMOVED lines=42> */
.L_x_23:
[----:B------:R-:W-:-:S04]  /*3000*/  UIADD3 UR12, UR5, 0x1, URZ ;  /* 0x00000001050c7890 */ /* 0x000fc8000fffe03f */
[----:B------:R-:W-:-:S04]  /*3010*/  UISETP.NE.AND UP0, UPT, UR12, 0x9, UPT ;  /* 0x000000090c00788c */ /* 0x000fc8000bf05270 */
[----:B------:R-:W-:Y:S02]  /*3020*/  USEL UR8, URZ, 0x1, UP0 ;  /* 0x000000013f087887 */ /* 0x000fe40008000000 */
[----:B------:R-:W-:Y:S02]  /*3030*/  USEL UR12, UR12, URZ, UP0 ;  /* 0x0000003f0c0c7287 */ /* 0x000fe40008000000 */
[----:B------:R-:W-:-:S06]  /*3040*/  ULOP3.LUT UR8, UR4, UR8, URZ, 0x3c, !UPT ;  /* 0x0000000804087292 */ /* 0x000fcc000f8e3c3f */
[----:B0-----:R-:W-:Y:S01]  /*3050*/  IMAD.U32 R227, RZ, RZ, UR8 ;  /* 0x00000008ffe37e24 */ /* 0x001fe2000f8e00ff */
[----:B------:R-:W-:-:S06]  /*3060*/  UMOV UR8, 0x1 ;  /* 0x0000000100087882 */ /* 0x000fcc0000000000 */
.L_x_18:
[----:B------:R-:W-:-:S04]  /*3070*/  UISETP.LT.AND UP0, UPT, UR9, 0x1, UPT ;  /* 0x000000010900788c */ /* 0x000fc8000bf01270 */
[----:B------:R-:W-:-:S04]  /*3080*/  USEL UR16, UR9, 0x1, UP0 ;  /* 0x0000000109107887 */ /* 0x000fc80008000000 */
[----:B------:R-:W-:-:S04]  /*3090*/  UIADD3 UR16, UR9, -UR16, URZ ;  /* 0x8000001009107290 */ /* 0x000fc8000fffe03f */
[----:B------:R-:W-:-:S06]  /*30a0*/  UISETP.GE.AND UP0, UPT, UR16, 0x1, UPT ;  /* 0x000000011000788c */ /* 0x000fcc000bf06270 */
[----:B------:R-:W-:-:S13]  /*30b0*/  PLOP3.LUT P0, PT, PT, PT, UP0, 0x80, 0x0 ;  /* 0x000000000000781c */ /* 0x000fda0003f0f008 */
[----:B------:R-:W-:Y:S05]  /*30c0*/  @!P0 BRA `(.L_x_24) ;  /* 0x0000001000c48947 */ /* 0x000fea0003800000 */
[----:B------:R-:W-:Y:S01]  /*30d0*/  IMAD.U32 R228, RZ, RZ, UR16 ;  /* 0x00000010ffe47e24 */ /* 0x000fe2000f8e00ff */
[----:B------:R-:W-:Y:S01]  /*30e0*/  UMOV UR24, UR5 ;  /* 0x0000000500187c82 */ /* 0x000fe20008000000 */
[----:B------:R-:W-:-:S05]  /*30f0*/  ULDC UR25, c[0x0][0x50c] ;  /* 0x0001430000197ab9 */ /* 0x000fca0000000800 */
.L_x_32:
[----:B------:R-:W-:-:S06]  /*3100*/  UISETP.NE.AND UP0, UPT, UR23, 0x3, UPT ;  /* 0x000000031700788c */ /* 0x000fcc000bf05270 */
[----:B------:R-:W-:-:S13]  /*3110*/  PLOP3.LUT P1, PT, PT, PT, UP0, 0x80, 0x0 ;  /* 0x000000000000781c */ /* 0x000fda0003f2f008 */
[----:B-1---5:R-:W-:Y:S05]  /*3120*/  @!P1 BRA `(.L_x_25) ;  /* 0x0000000000049947 */ /* 0x022fea0003800000 */
[----:B------:R-:W-:Y:S01]  /*3130*/  BPT.TRAP 0x1 ;  /* 0x000000040000795c */ /* 0x000fe20000300000 */
.L_x_25:
[----:B------:R-:W0:Y:S01]  /*3140*/  S2UR UR16, SR_CgaCtaId ;  /* 0x00000000001079c3 */ /* 0x000e220000008800 */
[----:B------:R-:W-:Y:S01]  /*3150*/  UMOV UR10, 0x400 ;  /* 0x00000400000a7882 */ /* 0x000fe20000000000 */
[----:B------:R-:W-:Y:S01]  /*3160*/  SHF.L.U32 R229, R227, 0x1f, RZ ;  /* 0x0000001fe3e57819 */ /* 0x000fe200000006ff */
[----:B0-----:R-:W-:-:S04]  /*3170*/  ULEA UR10, UR16, UR10, 0x18 ;  /* 0x0000000a100a7291 */ /* 0x001fc8000f8ec03f */
[----:B------:R-:W-:-:S09]  /*3180*/  ULEA UR16, UR12, UR10, 0x3 ;  /* 0x0000000a0c107291 */ /* 0x000fd2000f8e183f */
[----:B------:R0:W1:Y:S01]  /*3190*/  SYNCS.PHASECHK.TRANS64.TRYWAIT P0, [UR16], R229 ;  /* 0x000000e5ff0075a7 */ /* 0x0000620008000150 */
[----:B------:R-:W-:Y:S05]  /*31a0*/  @!P1 BRA `(.L_x_26) ;  /* 0x0000000000049947 */ /* 0x000fea0003800000 */
[----:B------:R-:W-:Y:S01]  /*31b0*/  BPT.TRAP 0x1 ;  /* 0x000000040000795c */ /* 0x000fe20000300000 */
.L_x_26:
[----:B-1----:R-:W-:Y:S05]  /*31c0*/  @P0 BRA `(.L_x_27) ;  /* 0x0000000000080947 */ /* 0x002fea0003800000 */
[----:B------:R-:W1:Y:S02]  /*31d0*/  SYNCS.PHASECHK.TRANS64.TRYWAIT P0, [UR16], R229 ;  /* 0x000000e5ff0075a7 */ /* 0x000e640008000150 */
[----:B-1----:R-:W-:Y:S05]  /*31e0*/  @!P0 BRA `(.L_x_28) ;  /* 0x000000d400d48947 */ /* 0x002fea0003800000 */
.L_x_27:
[----:B------:R-:W-:Y:S01]  /*31f0*/  UIADD3 UR16, UR10, 0x24180, URZ ;  /* 0x000241800a107890 */ /* 0x000fe2000fffe03f */
[----:B------:R-:W-:Y:S01]  /*3200*/  WARPGROUP.ARRIVE ;  /* 0x00000000000079c5 */ /* 0x000fe20000000000 */
[----:B------:R-:W-:Y:S02]  /*3210*/  UISETP.NE.AND UP0, UPT, UR7, URZ, UPT ;  /* 0x0000003f0700728c */ /* 0x000fe4000bf05270 */
[----:B------:R-:W-:Y:S02]  /*3220*/  USHF.R.U32.HI UR16, URZ, 0x4, UR16 ;  /* 0x000000043f107899 */ /* 0x000fe40008011610 */
[----:B------:R-:W-:Y:S02]  /*3230*/  USEL UR8, UR8, URZ, !UP0 ;  /* 0x0000003f08087287 */ /* 0x000fe4000c000000 */
[----:B------:R-:W-:Y:S02]  /*3240*/  ULOP3.LUT UR16, UR16, 0x3fff, URZ, 0xc0, !UPT ;  /* 0x00003fff10107892 */ /* 0x000fe4000f8ec03f */
[----:B------:R-:W-:-:S02]  /*3250*/  UISETP.NE.U32.AND UP0, UPT, UR8, URZ, UPT ;  /* 0x0000003f0800728c */ /* 0x000fc4000bf05070 */
[----:B------:R-:W-:Y:S02]  /*3260*/  ULOP3.LUT UR7, UR11, 0x10000, URZ, 0xfc, !UPT ;  /* 0x000100000b077892 */ /* 0x000fe4000f8efc3f */
[----:B------:R-:W-:Y:S02]  /*3270*/  ULOP3.LUT UR8, UR16, 0x10000, URZ, 0xfc, !UPT ;  /* 0x0001000010087892 */ /* 0x000fe4000f8efc3f */
[----:B------:R-:W-:Y:S02]  /*3280*/  ULEA UR7, UR12, UR7, 0xa ;  /* 0x000000070c077291 */ /* 0x000fe4000f8e503f */
[----:B------:R-:W-:Y:S01]  /*3290*/  ULEA UR8, UR12, UR8, 0x9 ;  /* 0x000000080c087291 */ /* 0x000fe2000f8e483f */
[----:B------:R-:W-:Y:S01]  /*32a0*/  UMOV UR17, 0x80000020 ;  /* 0x8000002000117882 */ /* 0x000fe20000000000 */
[----:B------:R-:W-:Y:S01]  /*32b0*/  UMOV UR19, 0x80000020 ;  /* 0x8000002000137882 */ /* 0x000fe20000000000 */
[----:B------:R-:W-:Y:S02]  /*32c0*/  UIADD3 UR6, UR6, 0x2, URZ ;  /* 0x0000000206067890 */ /* 0x000fe4000fffe03f */
[----:B------:R-:W-:-:S02]  /*32d0*/  UMOV UR16, UR7 ;  /* 0x0000000700107c82 */ /* 0x000fc40008000000 */
[----:B------:R-:W-:Y:S02]  /*32e0*/  UMOV UR18, UR8 ;  /* 0x0000000800127c82 */ /* 0x000fe40008000000 */
[----:B------:R-:W-:Y:S01]  /*32f0*/  QGMMA.64x128x32.F32.E4M3.E4M3 R88, gdesc[UR16], R88, UP0 ;  /* 0x01e00000105879f3 */ /* 0x000fe2000bf00858 */
[----:B------:R-:W-:Y:S01]  /*3300*/  UIADD3 UR16, UR7, 0x200, URZ ;  /* 0x0000020007107890 */ /* 0x000fe2000fffe03f */
[----:B------:R-:W-:-:S10]  /*3310*/  UMOV UR17, 0x80000020 ;  /* 0x8000002000117882 */ /* 0x000fd40000000000 */
[----:B------:R-:W-:Y:S01]  /*3320*/  QGMMA.64x128x32.F32.E4M3.E4M3 R24, gdesc[UR16], R24, UP0 ;  /* 0x01e00000101879f3 */ /* 0x000fe2000bf00818 */
[----:B------:R-:W-:Y:S02]  /*3330*/  UIADD3 UR16, UR7, 0x2, URZ ;  /* 0x0000000207107890 */ /* 0x000fe4000fffe03f */
[----:B------:R-:W-:Y:S01]  /*3340*/  UIADD3 UR18, UR8, 0x2, URZ ;  /* 0x0000000208127890 */ /* 0x000fe2000fffe03f */
[----:B------:R-:W-:Y:S01]  /*3350*/  UMOV UR17, 0x80000020 ;  /* 0x8000002000117882 */ /* 0x000fe20000000000 */
[----:B------:R-:W-:Y:S01]  /*3360*/  UMOV UR19, 0x80000020 ;  /* 0x8000002000137882 */ /* 0x000fe20000000000 */
[----:B------:R-:W-:-:S06]  /*3370*/  UISETP.NE.AND UP0, UPT, UR6, UR25, UPT ;  /* 0x000000190600728c */ /* 0x000fcc000bf05270 */
[----:B------:R-:W-:Y:S01]  /*3380*/  QGMMA.64x128x32.F32.E4M3.E4M3 R88, gdesc[UR16], R88 ;  /* 0x01e00000105879f3 */ /* 0x000fe20008700858 */
[----:B------:R-:W-:Y:S01]  /*3390*/  UIADD3 UR16, UR7, 0x202, URZ ;  /* 0x0000020207107890 */ /* 0x000fe2000fffe03f */
[----:B------:R-:W-:Y:S01]  /*33a0*/  UMOV UR17, 0x80000020 ;  /* 0x8000002000117882 */ /* 0x000fe20000000000 */
[----:B------:R-:W-:-:S06]  /*33b0*/  USEL UR7, URZ, 0x1, UP0 ;  /* 0x000000013f077887 */ /* 0x000fcc0008000000 */
[----:B------:R-:W-:-:S03]  /*33c0*/  ISETP.NE.AND P0, PT, RZ, UR7, PT ;  /* 0x00000007ff007c0c */ /* 0x000fc6000bf05270 */
[----:B------:R-:W-:Y:S03]  /*33d0*/  QGMMA.64x128x32.F32.E4M3.E4M3 R24, gdesc[UR16], R24, gsb0 ;  /* 0x01e00000101879f3 */ /* 0x000fe60008000818 */
[----:B------:R-:W-:-:S07]  /*33e0*/  WARPGROUP.DEPBAR.LE gsb0, 0x1 ;  /* 0x00008000000079c5 */ /* 0x000fce0000010100 */
[----:B------:R-:W-:Y:S05]  /*33f0*/  @!P0 BRA `(.L_x_29) ;  /* 0x0000000c00808947 */ /* 0x000fea0003800000 */
[----:B------:R-:W-:Y:S02]  /*3400*/  WARPGROUP.DEPBAR.LE gsb0, 0x0 ;  /* 0x00008000000079c5 */ /* 0x000fe40000010000 */
[----:B------:R-:W-:-:S01]  /*3410*/  FADD R226, R88, R226 ;  /* 0x000000e258e27221 */ /* 0x000fc20000000000 */
[----:B------:R-:W-:Y:S01]  /*3420*/  FADD R225, R89, R225 ;  /* 0x000000e159e17221 */ /* 0x000fe20000000000 */
[----:B------:R1:W-:Y:S01]  /*3430*/  STL [R1+0x90], R227 ;  /* 0x000090e301007387 */ /* 0x0003e20000100800 */
[----:B------:R-:W-:-:S01]  /*3440*/  FADD R224, R90, R224 ;  /* 0x000000e05ae07221 */ /* 0x000fc20000000000 */
[----:B------:R-:W-:Y:S01]  /*3450*/  FADD R223, R91, R223 ;  /* 0x000000df5bdf7221 */ /* 0x000fe20000000000 */
[----:B------:R-:W-:-:S01]  /*3460*/  FADD R222, R92, R222 ;  /* 0x000000de5cde7221 */ /* 0x000fc20000000000 */
[----:B------:R-:W-:Y:S01]  /*3470*/  FADD R221, R93, R221 ;  /* 0x000000dd5ddd7221 */ /* 0x000fe20000000000 */
[----:B-1----:R-:W2:Y:S04]  /*3480*/  LDL.LU R227, [R1+0x30] ;  /* 0x0000300001e37983 */ /* 0x002ea80000300800 */
[----:B------:R1:W-:Y:S01]  /*3490*/  STL [R1+0x94], R226 ;  /* 0x000094e201007387 */ /* 0x0003e20000100800 */
[----:B------:R-:W-:-:S01]  /*34a0*/  FADD R220, R94, R220 ;  /* 0x000000dc5edc7221 */ /* 0x000fc20000000000 */
[----:B------:R-:W-:-:S02]  /*34b0*/  FADD R219, R95, R219 ;  /* 0x000000db5fdb7221 */ /* 0x000fc40000000000 */
[----:B-1----:R-:W3:Y:S04]  /*34c0*/  LDL.LU R226, [R1+0x2c] ;  /* 0x00002c0001e27983 */ /* 0x002ee80000300800 */
[----:B------:R1:W-:Y:S01]  /*34d0*/  STL [R1+0x98], R225 ;  /* 0x000098e101007387 */ /* 0x0003e20000100800 */
[----:B------:R-:W-:-:S03]  /*34e0*/  FADD R218, R96, R218 ;  /* 0x000000da60da7221 */ /* 0x000fc60000000000 */
[----:B-1----:R-:W4:Y:S04]  /*34f0*/  LDL.LU R225, [R1+0x28] ;  /* 0x0000280001e17983 */ /* 0x002f280000300800 */
        /* <DEDUP_REMOVED lines=9> */
[----:B------:R1:W-:Y:S04]  /*3590*/  STL [R1+0xa8], R221 ;  /* 0x0000a8dd01007387 */ /* 0x0003e80000100800 */
        /* <DEDUP_REMOVED lines=12> */
[----:B-1----:R-:W4:Y:S01]  /*3660*/  LDL.LU R215, [R1] ;  /* 0x0000000001d77983 */ /* 0x002f220000300800 */
[----:B------:R-:W-:-:S01]  /*3670*/  FADD R214, R100, R214 ;  /* 0x000000d664d67221 */ /* 0x000fc20000000000 */
[----:B------:R-:W-:Y:S01]  /*3680*/  FADD R213, R101, R213 ;  /* 0x000000d565d57221 */ /* 0x000fe20000000000 */
[----:B------:R-:W-:-:S01]  /*3690*/  FADD R212, R102, R212 ;  /* 0x000000d466d47221 */ /* 0x000fc20000000000 */
[----:B------:R-:W-:Y:S01]  /*36a0*/  FADD R211, R103, R211 ;  /* 0x000000d367d37221 */ /* 0x000fe20000000000 */
[----:B------:R-:W-:-:S01]  /*36b0*/  FADD R210, R104, R210 ;  /* 0x000000d268d27221 */ /* 0x000fc20000000000 */
[----:B------:R-:W-:Y:S01]  /*36c0*/  STL [R1+0xc4], R214 ;  /* 0x0000c4d601007387 */ /* 0x000fe20000100800 */
        /* <DEDUP_REMOVED lines=11> */
[----:B------:R1:W-:Y:S01]  /*3780*/  STL [R1+0xd0], R211 ;  /* 0x0000d0d301007387 */ /* 0x0003e20000100800 */
[----:B------:R-:W-:-:S01]  /*3790*/  FADD R200, R114, R200 ;  /* 0x000000c872c87221 */ /* 0x000fc20000000000 */
[----:B------:R-:W-:Y:S01]  /*37a0*/  FADD R199, R115, R199 ;  /* 0x000000c773c77221 */ /* 0x000fe20000000000 */
        /* <DEDUP_REMOVED lines=69> */
[----:B-----5:R-:W-:Y:S01]  /*3c00*/  FADD R0, R57, R0 ;  /* 0x0000000039007221 */ /* 0x020fe20000000000 */
[----:B--2---:R-:W-:-:S01]  /*3c10*/  FADD R227, R70, R227 ;  /* 0x000000e346e37221 */ /* 0x004fc20000000000 */
[----:B---3--:R-:W-:Y:S01]  /*3c20*/  FADD R226, R69, R226 ;  /* 0x000000e245e27221 */ /* 0x008fe20000000000 */
[----:B----4-:R-:W-:-:S01]  /*3c30*/  FADD R225, R68, R225 ;  /* 0x000000e144e17221 */ /* 0x010fc20000000000 */
        /* <DEDUP_REMOVED lines=9> */
[----:B------:R-:W-:-:S05]  /*3cd0*/  FADD R215, R58, R215 ;  /* 0x000000d73ad77221 */ /* 0x000fca0000000000 */
[----:B------:R2:W-:Y:S04]  /*3ce0*/  STL [R1], R215 ;  /* 0x000000d701007387 */ /* 0x0005e80000100800 */
[----:B------:R3:W-:Y:S04]  /*3cf0*/  STL [R1+0x4], R216 ;  /* 0x000004d801007387 */ /* 0x0007e80000100800 */
        /* <DEDUP_REMOVED lines=8> */
[----:B-1----:R-:W4:Y:S04]  /*3d80*/  LDL.LU R211, [R1+0x34] ;  /* 0x0000340001d37983 */ /* 0x002f280000300800 */
[----:B------:R1:W-:Y:S04]  /*3d90*/  STL [R1+0x28], R225 ;  /* 0x000028e101007387 */ /* 0x0003e80000100800 */
[----:B------:R-:W4:Y:S04]  /*3da0*/  LDL.LU R212, [R1+0x38] ;  /* 0x0000380001d47983 */ /* 0x000f280000300800 */
[----:B------:R1:W-:Y:S04]  /*3db0*/  STL [R1+0x2c], R226 ;  /* 0x00002ce201007387 */ /* 0x0003e80000100800 */
[----:B------:R-:W4:Y:S04]  /*3dc0*/  LDL.LU R213, [R1+0x3c] ;  /* 0x00003c0001d57983 */ /* 0x000f280000300800 */
[----:B------:R1:W-:Y:S04]  /*3dd0*/  STL [R1+0x30], R227 ;  /* 0x000030e301007387 */ /* 0x0003e80000100800 */
[----:B------:R-:W4:Y:S04]  /*3de0*/  LDL.LU R214, [R1+0x40] ;  /* 0x0000400001d67983 */ /* 0x000f280000300800 */
[----:B--2---:R-:W2:Y:S04]  /*3df0*/  LDL.LU R215, [R1+0x44] ;  /* 0x0000440001d77983 */ /* 0x004ea80000300800 */
[----:B---3--:R-:W3:Y:S04]  /*3e00*/  LDL.LU R216, [R1+0x48] ;  /* 0x0000480001d87983 */ /* 0x008ee80000300800 */
[----:B----4-:R-:W4:Y:S04]  /*3e10*/  LDL.LU R217, [R1+0x4c] ;  /* 0x00004c0001d97983 */ /* 0x010f280000300800 */
[----:B0-----:R-:W4:Y:S04]  /*3e20*/  LDL.LU R218, [R1+0x50] ;  /* 0x0000500001da7983 */ /* 0x001f280000300800 */
[----:B------:R-:W4:Y:S04]  /*3e30*/  LDL.LU R219, [R1+0x54] ;  /* 0x0000540001db7983 */ /* 0x000f280000300800 */
[----:B------:R-:W4:Y:S04]  /*3e40*/  LDL.LU R220, [R1+0x58] ;  /* 0x0000580001dc7983 */ /* 0x000f280000300800 */
[----:B------:R-:W4:Y:S04]  /*3e50*/  LDL.LU R221, [R1+0x5c] ;  /* 0x00005c0001dd7983 */ /* 0x000f280000300800 */
[----:B------:R-:W4:Y:S04]  /*3e60*/  LDL.LU R222, [R1+0x60] ;  /* 0x0000600001de7983 */ /* 0x000f280000300800 */
[----:B------:R-:W4:Y:S04]  /*3e70*/  LDL.LU R223, [R1+0x64] ;  /* 0x0000640001df7983 */ /* 0x000f280000300800 */
[----:B------:R-:W4:Y:S04]  /*3e80*/  LDL.LU R224, [R1+0x68] ;  /* 0x0000680001e07983 */ /* 0x000f280000300800 */
[----:B-1----:R-:W4:Y:S04]  /*3e90*/  LDL.LU R225, [R1+0x6c] ;  /* 0x00006c0001e17983 */ /* 0x002f280000300800 */
[----:B------:R-:W4:Y:S04]  /*3ea0*/  LDL.LU R226, [R1+0x70] ;  /* 0x0000700001e27983 */ /* 0x000f280000300800 */
[----:B------:R-:W4:Y:S01]  /*3eb0*/  LDL.LU R227, [R1+0x74] ;  /* 0x0000740001e37983 */ /* 0x000f220000300800 */
[----:B------:R-:W-:-:S05]  /*3ec0*/  FADD R211, R71, R211 ;  /* 0x000000d347d37221 */ /* 0x000fca0000000000 */
[----:B------:R0:W-:Y:S01]  /*3ed0*/  STL [R1+0x34], R211 ;  /* 0x000034d301007387 */ /* 0x0001e20000100800 */
[----:B------:R-:W-:-:S03]  /*3ee0*/  FADD R212, R72, R212 ;  /* 0x000000d448d47221 */ /* 0x000fc60000000000 */
[----:B0-----:R1:W5:Y:S01]  /*3ef0*/  LDL.LU R211, [R1+0xd0] ;  /* 0x0000d00001d37983 */ /* 0x0013620000300800 */
[----:B------:R-:W-:-:S03]  /*3f00*/  FADD R213, R73, R213 ;  /* 0x000000d549d57221 */ /* 0x000fc60000000000 */
[----:B------:R0:W-:Y:S01]  /*3f10*/  STL [R1+0x38], R212 ;  /* 0x000038d401007387 */ /* 0x0001e20000100800 */
[----:B------:R-:W-:-:S01]  /*3f20*/  FADD R214, R74, R214 ;  /* 0x000000d64ad67221 */ /* 0x000fc20000000000 */
[----:B--2---:R-:W-:Y:S02]  /*3f30*/  FADD R215, R75, R215 ;  /* 0x000000d74bd77221 */ /* 0x004fe40000000000 */
[----:B0-----:R1:W5:Y:S01]  /*3f40*/  LDL.LU R212, [R1+0xcc] ;  /* 0x0000cc0001d47983 */ /* 0x0013620000300800 */
[----:B---3--:R-:W-:-:S03]  /*3f50*/  FADD R216, R76, R216 ;  /* 0x000000d84cd87221 */ /* 0x008fc60000000000 */
[----:B------:R0:W-:Y:S01]  /*3f60*/  STL [R1+0x3c], R213 ;  /* 0x00003cd501007387 */ /* 0x0001e20000100800 */
[----:B----4-:R-:W-:-:S03]  /*3f70*/  FADD R217, R77, R217 ;  /* 0x000000d94dd97221 */ /* 0x010fc60000000000 */
[----:B0-----:R1:W5:Y:S01]  /*3f80*/  LDL.LU R213, [R1+0xc8] ;  /* 0x0000c80001d57983 */ /* 0x0013620000300800 */
[----:B------:R-:W-:-:S03]  /*3f90*/  FADD R218, R78, R218 ;  /* 0x000000da4eda7221 */ /* 0x000fc60000000000 */
[----:B------:R0:W-:Y:S01]  /*3fa0*/  STL [R1+0x40], R214 ;  /* 0x000040d601007387 */ /* 0x0001e20000100800 */
[----:B------:R-:W-:-:S01]  /*3fb0*/  FADD R219, R79, R219 ;  /* 0x000000db4fdb7221 */ /* 0x000fc20000000000 */
[----:B------:R-:W-:Y:S02]  /*3fc0*/  FADD R220, R80, R220 ;  /* 0x000000dc50dc7221 */ /* 0x000fe40000000000 */
[----:B0-----:R1:W5:Y:S04]  /*3fd0*/  LDL.LU R214, [R1+0xc4] ;  /* 0x0000c40001d67983 */ /* 0x0013680000300800 */
[----:B------:R0:W-:Y:S01]  /*3fe0*/  STL [R1+0x44], R215 ;  /* 0x000044d701007387 */ /* 0x0001e20000100800 */
[----:B------:R-:W-:-:S01]  /*3ff0*/  FADD R221, R81, R221 ;  /* 0x000000dd51dd7221 */ /* 0x000fc20000000000 */
[----:B------:R-:W-:-:S02]  /*4000*/  FADD R222, R82, R222 ;  /* 0x000000de52de7221 */ /* 0x000fc40000000000 */
[----:B0-----:R1:W5:Y:S04]  /*4010*/  LDL.LU R215, [R1+0xc0] ;  /* 0x0000c00001d77983 */ /* 0x0013680000300800 */
[----:B------:R0:W-:Y:S01]  /*4020*/  STL [R1+0x48], R216 ;  /* 0x000048d801007387 */ /* 0x0001e20000100800 */
[----:B------:R-:W-:-:S03]  /*4030*/  FADD R223, R83, R223 ;  /* 0x000000df53df7221 */ /* 0x000fc60000000000 */
        /* <DEDUP_REMOVED lines=13> */
[----:B------:R0:W-:Y:S04]  /*4110*/  STL [R1+0x5c], R221 ;  /* 0x00005cdd01007387 */ /* 0x0001e80000100800 */
        /* <DEDUP_REMOVED lines=12> */
[----:B0-----:R1:W5:Y:S01]  /*41e0*/  LDL.LU R227, [R1+0x90] ;  /* 0x0000900001e37983 */ /* 0x0013620000300800 */
[----:B------:R-:W-:-:S05]  /*41f0*/  UMOV UR6, URZ ;  /* 0x0000003f00067c82 */ /* 0x000fca0008000000 */
.L_x_29:
[----:B------:R-:W-:Y:S05]  /*4200*/  @!P1 BRA `(.L_x_30) ;  /* 0x0000000000049947 */ /* 0x000fea0003800000 */
[----:B------:R-:W-:Y:S01]  /*4210*/  BPT.TRAP 0x1 ;  /* 0x000000040000795c */ /* 0x000fe20000300000 */
.L_x_30:
[----:B------:R2:W-:Y:S04]  /*4220*/  STL [R1+0x94], R2 ;  /* 0x0000940201007387 */ /* 0x0005e80000100800 */
[----:B--2---:R-:W2:Y:S04]  /*4230*/  LDL R2, [R1+0x78] ;  /* 0x0000780001027983 */ /* 0x004ea80000100800 */
[----:B-----5:R3:W-:Y:S04]  /*4240*/  STL [R1+0x90], R0 ;  /* 0x0000900001007387 */ /* 0x0207e80000100800 */
[----:B---3--:R-:W3:Y:S01]  /*4250*/  LDL R0, [R1+0x7c] ;  /* 0x00007c0001007983 */ /* 0x008ee20000100800 */
[----:B0-----:R-:W-:Y:S01]  /*4260*/  IMAD.U32 R229, RZ, RZ, UR24 ;  /* 0x00000018ffe57e24 */ /* 0x001fe2000f8e00ff */
[----:B--2---:R-:W-:-:S02]  /*4270*/  ISETP.NE.AND P0, PT, R2, RZ, PT ;  /* 0x000000ff0200720c */ /* 0x004fc40003f05270 */
[----:B------:R0:W5:Y:S11]  /*4280*/  LDL.LU R2, [R1+0x94] ;  /* 0x0000940001027983 */ /* 0x0001760000300800 */
[----:B------:R-:W-:-:S05]  /*4290*/  @P0 LEA R229, R229, UR10, 0x3 ;  /* 0x0000000ae5e50c11 */ /* 0x000fca000f8e18ff */
[----:B------:R-:W-:-:S05]  /*42a0*/  @P0 VIADD R229, R229, 0x48 ;  /* 0x00000048e5e50836 */ /* 0x000fca0000000000 */
[----:B---3--:R-:W-:Y:S02]  /*42b0*/  @P0 PRMT R229, R0, 0x654, R229 ;  /* 0x0000065400e50816 */ /* 0x008fe400000000e5 */
[----:B------:R0:W5:Y:S01]  /*42c0*/  LDL.LU R0, [R1+0x90] ;  /* 0x0000900001007983 */ /* 0x0001620000300800 */
[----:B------:R-:W-:Y:S01]  /*42d0*/  UISETP.GT.U32.AND UP0, UPT, UR13, 0x1, UPT ;  /* 0x000000010d00788c */ /* 0x000fe2000bf04070 */
[----:B------:R0:W-:Y:S05]  /*42e0*/  @P0 SYNCS.ARRIVE.TRANS64.RED.A1T0 RZ, [R229+URZ], RZ ;  /* 0x000000ffe5ff09a7 */ /* 0x0001ea000810043f */
[----:B------:R-:W-:-:S13]  /*42f0*/  PLOP3.LUT P0, PT, PT, PT, UP0, 0x80, 0x0 ;  /* 0x000000000000781c */ /* 0x000fda0003f0f008 */
[----:B0-----:R-:W-:Y:S05]  /*4300*/  @P0 BRA `(.L_x_31) ;  /* 0x0000000000040947 */ /* 0x001fea0003800000 */
[----:B------:R-:W-:Y:S01]  /*4310*/  BPT.TRAP 0x1 ;  /* 0x000000040000795c */ /* 0x000fe20000300000 */
.L_x_31:
[----:B------:R-:W-:Y:S01]  /*4320*/  UIADD3 UR12, UR12, 0x1, URZ ;  /* 0x000000010c0c7890 */ /* 0x000fe2000fffe03f */
[C---:B------:R-:W-:Y:S01]  /*4330*/  ISETP.GT.AND P0, PT, R228.reuse, 0x1, PT ;  /* 0x00000001e400780c */ /* 0x040fe20003f04270 */
[----:B------:R-:W-:Y:S01]  /*4340*/  UIADD3 UR24, UR24, 0x1, URZ ;  /* 0x0000000118187890 */ /* 0x000fe2000fffe03f */
[----:B------:R-:W-:Y:S01]  /*4350*/  VIADD R228, R228, 0xffffffff ;  /* 0xffffffffe4e47836 */ /* 0x000fe20000000000 */
[----:B------:R-:W-:Y:S02]  /*4360*/  UISETP.NE.AND UP0, UPT, UR12, 0x9, UPT ;  /* 0x000000090c00788c */ /* 0x000fe4000bf05270 */
[----:B------:R-:W-:Y:S02]  /*4370*/  UISETP.NE.AND UP1, UPT, UR24, 0x9, UPT ;  /* 0x000000091800788c */ /* 0x000fe4000bf25270 */
[----:B------:R-:W-:Y:S02]  /*4380*/  USEL UR8, URZ, 0x1, UP0 ;  /* 0x000000013f087887 */ /* 0x000fe40008000000 */
[----:B------:R-:W-:-:S02]  /*4390*/  USEL UR12, UR12, URZ, UP0 ;  /* 0x0000003f0c0c7287 */ /* 0x000fc40008000000 */
[----:B------:R-:W-:Y:S02]  /*43a0*/  USEL UR24, UR24, URZ, UP1 ;  /* 0x0000003f18187287 */ /* 0x000fe40008800000 */
[----:B------:R-:W-:Y:S01]  /*43b0*/  LOP3.LUT R227, R227, UR8, RZ, 0x3c, !PT ;  /* 0x00000008e3e37c12 */ /* 0x000fe2000f8e3cff */
[----:B------:R-:W-:Y:S01]  /*43c0*/  UMOV UR8, 0x1 ;  /* 0x0000000100087882 */ /* 0x000fe20000000000 */
[----:B------:R-:W-:Y:S08]  /*43d0*/  @P0 BRA `(.L_x_32) ;  /* 0xffffffec00480947 */ /* 0x000ff0000383ffff */
.L_x_24:
[----:B------:R-:W-:-:S04]  /*43e0*/  UISETP.NE.AND UP0, UPT, UR6, URZ, UPT ;  /* 0x0000003f0600728c */ /* 0x000fc8000bf05270 */
[----:B------:R-:W-:-:S06]  /*43f0*/  USEL UR6, URZ, 0x1, !UP0 ;  /* 0x000000013f067887 */ /* 0x000fcc000c000000 */
[----:B------:R-:W-:-:S13]  /*4400*/  ISETP.NE.AND P0, PT, RZ, UR6, PT ;  /* 0x00000006ff007c0c */ /* 0x000fda000bf05270 */
[----:B------:R-:W-:Y:S05]  /*4410*/  @!P0 BRA `(.L_x_33) ;  /* 0x0000000c00dc8947 */ /* 0x000fea0003800000 */
[----:B------:R-:W2:Y:S04]  /*4420*/  LDL.LU R227, [R1+0x74] ;  /* 0x0000740001e37983 */ /* 0x000ea80000300800 */
[----:B--2---:R0:W-:Y:S04]  /*4430*/  STL [R1+0x90], R227 ;  /* 0x000090e301007387 */ /* 0x0041e80000100800 */
[----:B0-----:R-:W2:Y:S04]  /*4440*/  LDL.LU R227, [R1+0x70] ;  /* 0x0000700001e37983 */ /* 0x001ea80000300800 */
        /* <DEDUP_REMOVED lines=55> */
[----:B0-----:R-:W2:Y:S01]  /*47c0*/  LDL.LU R227, [R1] ;  /* 0x0000000001e37983 */ /* 0x001ea20000300800 */
[----:B------:R-:W-:-:S02]  /*47d0*/  WARPGROUP.DEPBAR.LE gsb0, 0x0 ;  /* 0x00008000000079c5 */ /* 0x000fc40000010000 */
[----:B------:R-:W-:Y:S01]  /*47e0*/  FADD R226, R88, R226 ;  /* 0x000000e258e27221 */ /* 0x000fe20000000000 */
        /* <DEDUP_REMOVED lines=95> */
[----:B-----5:R-:W-:Y:S01]  /*4de0*/  FADD R2, R56, R2 ;  /* 0x0000000238027221 */ /* 0x020fe20000000000 */
[----:B------:R-:W-:Y:S01]  /*4df0*/  FADD R0, R57, R0 ;  /* 0x0000000039007221 */ /* 0x000fe20000000000 */
[----:B--2---:R-:W-:-:S05]  /*4e00*/  FADD R227, R58, R227 ;  /* 0x000000e33ae37221 */ /* 0x004fca0000000000 */
[----:B------:R0:W-:Y:S04]  /*4e10*/  STL [R1], R227 ;  /* 0x000000e301007387 */ /* 0x0001e80000100800 */
[----:B0-----:R-:W2:Y:S02]  /*4e20*/  LDL.LU R227, [R1+0x100] ;  /* 0x0001000001e37983 */ /* 0x001ea40000300800 */
[----:B--2---:R-:W-:-:S05]  /*4e30*/  FADD R227, R59, R227 ;  /* 0x000000e33be37221 */ /* 0x004fca0000000000 */
[----:B------:R0:W-:Y:S04]  /*4e40*/  STL [R1+0x4], R227 ;  /* 0x000004e301007387 */ /* 0x0001e80000100800 */
        /* <DEDUP_REMOVED lines=83> */
[----:B------:R0:W-:Y:S02]  /*5380*/  STL [R1+0x74], R227 ;  /* 0x000074e301007387 */ /* 0x0001e40000100800 */
.L_x_33:
[----:B------:R-:W-:Y:S02]  /*5390*/  WARPGROUP.DEPBAR.LE gsb0, 0x0 ;  /* 0x00008000000079c5 */ /* 0x000fe40000010000 */
[----:B------:R-:W2:Y:S02]  /*53a0*/  LDC R24, c[0x0][0x28c] ;  /* 0x0000a300ff187b82 */ /* 0x000ea40000000800 */
[----:B--2---:R-:W-:-:S13]  /*53b0*/  ISETP.GE.AND P0, PT, R24, 0x1, PT ;  /* 0x000000011800780c */ /* 0x004fda0003f06270 */
[----:B------:R-:W-:Y:S05]  /*53c0*/  @!P0 BRA `(.L_x_34) ;  /* 0x0000000000648947 */ /* 0x000fea0003800000 */
[----:B------:R-:W-:-:S06]  /*53d0*/  UISETP.NE.AND UP0, UPT, UR23, 0x3, UPT ;  /* 0x000000031700788c */ /* 0x000fcc000bf05270 */
[----:B------:R-:W-:-:S13]  /*53e0*/  PLOP3.LUT P0, PT, PT, PT, UP0, 0x80, 0x0 ;  /* 0x000000000000781c */ /* 0x000fda0003f0f008 */
[----:B------:R-:W-:Y:S05]  /*53f0*/  @!P0 BRA `(.L_x_35) ;  /* 0x0000000000048947 */ /* 0x000fea0003800000 */
[----:B------:R-:W-:Y:S01]  /*5400*/  BPT.TRAP 0x1 ;  /* 0x000000040000795c */ /* 0x000fe20000300000 */
.L_x_35:
[----:B0-----:R-:W2:Y:S01]  /*5410*/  LDL R227, [R1+0x78] ;  /* 0x0000780001e37983 */ /* 0x001ea20000100800 */
[----:B------:R-:W-:Y:S01]  /*5420*/  BSSY B0, `(.L_x_36) ;  /* 0x000000f000007945 */ /* 0x000fe20003800000 */
[----:B--2---:R-:W-:-:S13]  /*5430*/  ISETP.NE.AND P0, PT, R227, RZ, PT ;  /* 0x000000ffe300720c */ /* 0x004fda0003f05270 */
[----:B------:R-:W-:Y:S05]  /*5440*/  @!P0 BRA `(.L_x_37) ;  /* 0x0000000000308947 */ /* 0x000fea0003800000 */
[----:B------:R-:W2:Y:S01]  /*5450*/  LDL R227, [R1+0x7c] ;  /* 0x00007c0001e37983 */ /* 0x000ea20000100800 */
[----:B------:R-:W-:-:S04]  /*5460*/  UISETP.LT.AND UP0, UPT, UR9, 0x1, UPT ;  /* 0x000000010900788c */ /* 0x000fc8000bf01270 */
[----:B------:R-:W-:-:S04]  /*5470*/  USEL UR8, UR9, 0x1, UP0 ;  /* 0x0000000109087887 */ /* 0x000fc80008000000 */
[----:B------:R-:W-:-:S04]  /*5480*/  UIADD3 UR8, UR5, UR9, -UR8 ;  /* 0x0000000905087290 */ /* 0x000fc8000fffe808 */
[----:B------:R-:W-:-:S04]  /*5490*/  UIMAD.WIDE.U32 UR6, UR8, 0x38e38e39, URZ ;  /* 0x38e38e39080678a5 */ /* 0x000fc8000f8e003f */
[----:B------:R-:W-:-:S04]  /*54a0*/  USHF.R.U32.HI UR6, URZ, 0x1, UR7 ;  /* 0x000000013f067899 */ /* 0x000fc80008011607 */
[----:B------:R-:W-:-:S04]  /*54b0*/  UIMAD UR8, UR6, -0x9, UR8 ;  /* 0xfffffff7060878a4 */ /* 0x000fc8000f8e0208 */
[----:B------:R-:W-:-:S04]  /*54c0*/  ULEA UR8, UR8, UR10, 0x3 ;  /* 0x0000000a08087291 */ /* 0x000fc8000f8e183f */
[----:B------:R-:W-:-:S06]  /*54d0*/  UIADD3 UR8, UR8, 0x48, URZ ;  /* 0x0000004808087890 */ /* 0x000fcc000fffe03f */
[----:B------:R-:W-:-:S05]  /*54e0*/  IMAD.U32 R24, RZ, RZ, UR8 ;  /* 0x00000008ff187e24 */ /* 0x000fca000f8e00ff */
[----:B--2---:R-:W-:-:S04]  /*54f0*/  PRMT R24, R227, 0x654, R24 ;  /* 0x00000654e3187816 */ /* 0x004fc80000000018 */
[----:B------:R0:W-:Y:S03]  /*5500*/  SYNCS.ARRIVE.TRANS64.RED.A1T0 RZ, [R24+URZ], RZ ;  /* 0x000000ff18ff79a7 */ /* 0x0001e6000810043f */
.L_x_37:
[----:B------:R-:W-:Y:S05]  /*5510*/  BSYNC B0 ;  /* 0x0000000000007941 */ /* 0x000fea0003800000 */
.L_x_36:
[----:B------:R-:W-:-:S06]  /*5520*/  UISETP.GT.U32.AND UP0, UPT, UR13, 0x1, UPT ;  /* 0x000000010d00788c */ /* 0x000fcc000bf04070 */
[----:B------:R-:W-:-:S13]  /*5530*/  PLOP3.LUT P0, PT, PT, PT, UP0, 0x80, 0x0 ;  /* 0x000000000000781c */ /* 0x000fda0003f0f008 */
[----:B------:R-:W-:Y:S05]  /*5540*/  @P0 BRA `(.L_x_34) ;  /* 0x0000000000040947 */ /* 0x000fea0003800000 */
[----:B------:R-:W-:Y:S01]  /*5550*/  BPT.TRAP 0x1 ;  /* 0x000000040000795c */ /* 0x000fe20000300000 */
.L_x_34:
[----:B-----5:R2:W-:Y:S01]  /*5560*/  STL [R1+0x94], R2 ;  /* 0x0000940201007387 */ /* 0x0205e20000100800 */
[----:B------:R-:W3:Y:S01]  /*5570*/  LDC R29, c[0x0][0x288] ;  /* 0x0000a200ff1d7b82 */ /* 0x000ee20000000800 */
[----:B------:R-:W-:Y:S02]  /*5580*/  UIADD3 UR10, UR9, UR5, URZ ;  /* 0x00000005090a7290 */ /* 0x000fe4000fffe03f */
[----:B------:R-:W-:Y:S01]  /*5590*/  USHF.R.S32.HI UR11, URZ, 0x1f, UR22 ;  /* 0x0000001f3f0b7899 */ /* 0x000fe20008011416 */
[----:B------:R-:W-:Y:S01]  /*55a0*/  ULDC.64 UR6, c[0x0][0x5d0] ;  /* 0x0001740000067ab9 */ /* 0x000fe20000000a00 */
[----:B------:R-:W-:Y:S01]  /*55b0*/  ULDC UR12, c[0x0][0x284] ;  /* 0x0000a100000c7ab9 */ /* 0x000fe20000000800 */
[----:B--2---:R-:W2:Y:S04]  /*55c0*/  LDL.LU R2, [R1+0x88] ;  /* 0x0000880001027983 */ /* 0x004ea80000300800 */
[----:B------:R4:W-:Y:S04]  /*55d0*/  STL [R1+0x90], R0 ;  /* 0x0000900001007387 */ /* 0x0009e80000100800 */
[----:B0-----:R-:W3:Y:S01]  /*55e0*/  LDL.LU R227, [R1+0x8c] ;  /* 0x00008c0001e37983 */ /* 0x001ee20000300800 */
[----:B----4-:R-:W0:Y:S02]  /*55f0*/  S2R R0, SR_TID.X ;  /* 0x0000000000007919 */ /* 0x010e240000002100 */
[----:B0-----:R-:W-:-:S02]  /*5600*/  SHF.R.U32.HI R24, RZ, 0x2, R0 ;  /* 0x00000002ff187819 */ /* 0x001fc40000011600 */
[----:B------:R-:W-:Y:S02]  /*5610*/  LOP3.LUT R26, R0, 0x60, RZ, 0xc0, !PT ;  /* 0x00000060001a7812 */ /* 0x000fe400078ec0ff */
[----:B------:R-:W-:Y:S02]  /*5620*/  SHF.R.U32.HI R27, RZ, 0x7, R0 ;  /* 0x00000007ff1b7819 */ /* 0x000fe40000011600 */
[----:B------:R-:W-:Y:S02]  /*5630*/  LOP3.LUT R25, R24, 0x7, RZ, 0xc0, !PT ;  /* 0x0000000718197812 */ /* 0x000fe400078ec0ff */
[----:B------:R-:W-:Y:S02]  /*5640*/  SHF.R.U32.HI R28, RZ, 0x1, R26 ;  /* 0x00000001ff1c7819 */ /* 0x000fe4000001161a */
[----:B------:R-:W-:Y:S02]  /*5650*/  LOP3.LUT R24, R27, 0x1, RZ, 0xc0, !PT ;  /* 0x000000011b187812 */ /* 0x000fe400078ec0ff */
[----:B------:R-:W-:Y:S01]  /*5660*/  IADD3 R27, RZ, -R28, -R25 ;  /* 0x8000001cff1b7210 */ /* 0x000fe20007ffe819 */
[----:B------:R-:W-:-:S02]  /*5670*/  IMAD.SHL.U32 R32, R0, 0x2, RZ ;  /* 0x0000000200207824 */ /* 0x000fc400078e00ff */
[C---:B------:R-:W-:Y:S02]  /*5680*/  IMAD.SHL.U32 R26, R24.reuse, 0x40, RZ ;  /* 0x00000040181a7824 */ /* 0x040fe400078e00ff */
[----:B------:R-:W-:Y:S01]  /*5690*/  IMAD R42, R24, -0x40, R27 ;  /* 0xffffffc0182a7824 */ /* 0x000fe200078e021b */
[----:B------:R-:W-:Y:S01]  /*56a0*/  LOP3.LUT R24, R0, 0x3, RZ, 0xc0, !PT ;  /* 0x0000000300187812 */ /* 0x000fe200078ec0ff */
[----:B--2---:R-:W-:Y:S02]  /*56b0*/  IMAD.SHL.U32 R41, R2, 0x80, RZ ;  /* 0x0000008002297824 */ /* 0x004fe400078e00ff */
[----:B------:R0:W5:Y:S04]  /*56c0*/  LDL.LU R2, [R1+0x94] ;  /* 0x0000940001027983 */ /* 0x0001680000300800 */
[----:B------:R0:W5:Y:S01]  /*56d0*/  LDL.LU R0, [R1+0x90] ;  /* 0x0000900001007983 */ /* 0x0001620000300800 */
[----:B------:R-:W-:Y:S01]  /*56e0*/  LOP3.LUT R43, R26, 0x40, R25, 0xe2, !PT ;  /* 0x000000401a2b7812 */ /* 0x000fe200078ee219 */
[----:B---3--:R-:W-:Y:S01]  /*56f0*/  IMAD.SHL.U32 R25, R227, 0x100, RZ ;  /* 0x00000100e3197824 */ /* 0x008fe200078e00ff */
[----:B------:R-:W-:Y:S01]  /*5700*/  UISETP.GT.U32.AND UP0, UPT, UR10, 0x8, UPT ;  /* 0x000000080a00788c */ /* 0x000fe2000bf04070 */
[C---:B------:R-:W-:Y:S01]  /*5710*/  ISETP.GE.AND P0, PT, R41.reuse, R29, PT ;  /* 0x0000001d2900720c */ /* 0x040fe20003f06270 */
[----:B------:R-:W-:Y:S01]  /*5720*/  UIMAD UR5, UR11, UR6, URZ ;  /* 0x000000060b0572a4 */ /* 0x000fe2000f8e023f */
[----:B------:R-:W-:Y:S01]  /*5730*/  LOP3.LUT R32, R41, 0x6, R32, 0xf8, !PT ;  /* 0x0000000629207812 */ /* 0x000fe200078ef820 */
[----:B------:R-:W-:Y:S01]  /*5740*/  UISETP.LT.U32.AND UP0, UPT, UR9, 0x9, UP0 ;  /* 0x000000090900788c */ /* 0x000fe20008701070 */
[----:B------:R-:W-:Y:S01]  /*5750*/  ISETP.GE.OR P0, PT, R25, UR12, P0 ;  /* 0x0000000c19007c0c */ /* 0x000fe20008706670 */
[----:B------:R-:W-:Y:S01]  /*5760*/  UISETP.GE.U32.AND UP1, UPT, UR9, 0x9, UPT ;  /* 0x000000090900788c */ /* 0x000fe2000bf26070 */
[----:B------:R-:W-:Y:S01]  /*5770*/  IMAD.U32 R27, RZ, RZ, UR6 ;  /* 0x00000006ff1b7e24 */ /* 0x000fe2000f8e00ff */
[----:B------:R-:W-:Y:S01]  /*5780*/  UIMAD UR8, UR22, UR7, UR5 ;  /* 0x00000007160872a4 */ /* 0x000fe2000f8e0205 */
[----:B------:R-:W-:Y:S01]  /*5790*/  SHF.R.S32.HI R33, RZ, 0x1f, R32 ;  /* 0x0000001fff217819 */ /* 0x000fe20000011420 */
[----:B------:R-:W-:-:S02]  /*57a0*/  UIMAD.WIDE.U32 UR6, UR10, 0x38e38e39, URZ ;  /* 0x38e38e390a0678a5 */ /* 0x000fc4000f8e003f */
[----:B------:R-:W-:Y:S02]  /*57b0*/  USEL UR5, URZ, 0x1, !UP0 ;  /* 0x000000013f057887 */ /* 0x000fe4000c000000 */
[----:B------:R-:W-:Y:S01]  /*57c0*/  USHF.R.U32.HI UR6, URZ, 0x1, UR7 ;  /* 0x000000013f067899 */ /* 0x000fe20008011607 */
[----:B------:R-:W-:Y:S01]  /*57d0*/  IMAD.WIDE.U32 R26, R27, UR22, R32 ;  /* 0x000000161b1a7c25 */ /* 0x000fe2000f8e0020 */
[----:B------:R-:W-:Y:S01]  /*57e0*/  ULOP3.LUT UR4, UR4, UR5, URZ, 0x3c, !UPT ;  /* 0x0000000504047292 */ /* 0x000fe2000f8e3c3f */
[----:B------:R-:W-:Y:S02]  /*57f0*/  IADD3 R42, -R25, UR12, R42 ;  /* 0x0000000c192a7c10 */ /* 0x000fe4000fffe12a */
[----:B------:R-:W-:Y:S01]  /*5800*/  IMAD.WIDE R38, R227, 0x100, RZ ;  /* 0x00000100e3267825 */ /* 0x000fe200078e02ff */
[----:B------:R-:W-:Y:S02]  /*5810*/  UIMAD UR5, UR6, -0x9, UR10 ;  /* 0xfffffff7060578a4 */ /* 0x000fe4000f8e020a */
[----:B------:R-:W-:Y:S01]  /*5820*/  @UP1 ULOP3.LUT UR4, UR4, 0x1, UR6, 0x78, !UPT ;  /* 0x0000000104041892 */ /* 0x000fe2000f8e7806 */
[----:B------:R-:W-:-:S02]  /*5830*/  IMAD R24, R24, -0x2, R29 ;  /* 0xfffffffe18187824 */ /* 0x000fc400078e021d */
[----:B------:R-:W-:Y:S01]  /*5840*/  VIADD R27, R27, UR8 ;  /* 0x000000081b1b7c36 */ /* 0x000fe20008000000 */
[----:B------:R-:W-:Y:S01]  /*5850*/  LOP3.LUT R43, R38, R43, R28, 0xfe, !PT ;  /* 0x0000002b262b7212 */ /* 0x000fe200078efe1c */
[----:B------:R-:W-:Y:S02]  /*5860*/  IMAD.IADD R41, R24, 0x1, -R41 ;  /* 0x0000000118297824 */ /* 0x000fe400078e0a29 */
[----:B------:R-:W-:Y:S01]  /*5870*/  IMAD.MOV.U32 R40, RZ, RZ, -0x1 ;  /* 0xffffffffff287424 */ /* 0x000fe200078e00ff */
[----:B0-----:R-:W-:Y:S06]  /*5880*/  @P0 BRA `(.L_x_38) ;  /* 0x0000008c00fc0947 */ /* 0x001fec0003800000 */
[----:B------:R-:W0:Y:S01]  /*5890*/  LDC.64 R28, c[0x0][0x5c8] ;  /* 0x00017200ff1c7b82 */ /* 0x000e220000000a00 */
[----:B------:R-:W-:Y:S01]  /*58a0*/  ULDC.64 UR6, c[0x0][0x5c0] ;  /* 0x0001700000067ab9 */ /* 0x000fe20000000a00 */
[----:B------:R-:W-:Y:S01]  /*58b0*/  BSSY B0, `(.L_x_38) ;  /* 0x00008fc000007945 */ /* 0x000fe20003800000 */
[-C--:B0-----:R-:W-:Y:S01]  /*58c0*/  IMAD R24, R39, R28.reuse, RZ ;  /* 0x0000001c27187224 */ /* 0x081fe200078e02ff */
[----:B------:R-:W-:Y:S01]  /*58d0*/  SHF.L.U64.HI R34, R28, 0x3, R29 ;  /* 0x000000031c227819 */ /* 0x000fe2000001021d */
[----:B------:R-:W-:-:S04]  /*58e0*/  IMAD.WIDE.U32 R26, R43, R28, R26 ;  /* 0x0000001c2b1a7225 */ /* 0x000fc800078e001a */
[----:B------:R-:W-:Y:S01]  /*58f0*/  IMAD R25, R43, R29, R24 ;  /* 0x0000001d2b197224 */ /* 0x000fe200078e0218 */
[----:B------:R-:W-:Y:S01]  /*5900*/  IADD3 R24, P3, R26, UR6, RZ ;  /* 0x000000061a187c10 */ /* 0x000fe2000ff7e0ff */
[C---:B------:R-:W-:Y:S01]  /*5910*/  IMAD.SHL.U32 R35, R28.reuse, 0x8, RZ ;  /* 0x000000081c237824 */ /* 0x040fe200078e00ff */
[----:B------:R-:W-:Y:S01]  /*5920*/  LEA R30, P2, R28, R26, 0x7 ;  /* 0x0000001a1c1e7211 */ /* 0x000fe200078438ff */
[----:B------:R-:W-:-:S03]  /*5930*/  IMAD.IADD R27, R27, 0x1, R25 ;  /* 0x000000011b1b7824 */ /* 0x000fc600078e0219 */
[----:B------:R-:W-:Y:S02]  /*5940*/  IADD3 R26, P1, P0, R26, UR6, R35 ;  /* 0x000000061a1a7c10 */ /* 0x000fe4000f83e023 */
[----:B------:R-:W-:Y:S02]  /*5950*/  IADD3.X R25, R27, UR7, RZ, P3, !PT ;  /* 0x000000071b197c10 */ /* 0x000fe40009ffe4ff */
[----:B------:R-:W-:Y:S02]  /*5960*/  FSETP.NEU.AND P3, PT, RZ, UR21, PT ;  /* 0x00000015ff007c0b */ /* 0x000fe4000bf6d000 */
[----:B------:R-:W-:Y:S02]  /*5970*/  LEA.HI.X R31, R28, R27, R29, 0x7, P2 ;  /* 0x0000001b1c1f7211 */ /* 0x000fe400010f3c1d */
[C---:B------:R-:W-:Y:S02]  /*5980*/  IADD3 R28, P2, R30.reuse, UR6, RZ ;  /* 0x000000061e1c7c10 */ /* 0x040fe4000ff5e0ff */
[----:B------:R-:W-:-:S02]  /*5990*/  IADD3 R30, P5, P6, R30, UR6, R35 ;  /* 0x000000061e1e7c10 */ /* 0x000fc4000febe023 */
[----:B------:R-:W-:Y:S02]  /*59a0*/  IADD3.X R29, R31, UR7, RZ, P2, !PT ;  /* 0x000000071f1d7c10 */ /* 0x000fe400097fe4ff */
[--C-:B------:R-:W-:Y:S02]  /*59b0*/  IADD3.X R27, R27, UR7, R34.reuse, P1, P0 ;  /* 0x000000071b1b7c10 */ /* 0x100fe40008fe0422 */
[----:B------:R-:W-:Y:S01]  /*59c0*/  IADD3.X R31, R31, UR7, R34, P5, P6 ;  /* 0x000000071f1f7c10 */ /* 0x000fe2000afec422 */
[----:B------:R-:W-:Y:S06]  /*59d0*/  @!P3 BRA `(.L_x_39) ;  /* 0x0000006c001cb947 */ /* 0x000fec0003800000 */
[----:B------:R-:W-:Y:S01]  /*59e0*/  ULDC.64 UR16, c[0x0][0x5b8] ;  /* 0x00016e0000107ab9 */ /* 0x000fe20000000a00 */
[----:B------:R-:W-:Y:S01]  /*59f0*/  ISETP.GE.AND P0, PT, R42, 0x1, PT ;  /* 0x000000012a00780c */ /* 0x000fe20003f06270 */
[----:B------:R-:W-:Y:S02]  /*5a00*/  UIMAD UR6, UR11, UR16, URZ ;  /* 0x000000100b0672a4 */ /* 0x000fe4000f8e023f */
[----:B------:R-:W-:Y:S01]  /*5a10*/  IMAD.U32 R35, RZ, RZ, UR16 ;  /* 0x00000010ff237e24 */ /* 0x000fe2000f8e00ff */
[----:B------:R-:W-:Y:S01]  /*5a20*/  BSSY B1, `(.L_x_40) ;  /* 0x0000010000017945 */ /* 0x000fe20003800000 */
[----:B------:R-:W-:Y:S01]  /*5a30*/  ISETP.LT.OR P3, PT, R41, 0x1, !P0 ;  /* 0x000000012900780c */ /* 0x000fe20004761670 */
[----:B------:R-:W-:Y:S02]  /*5a40*/  UIMAD UR6, UR22, UR17, UR6 ;  /* 0x00000011160672a4 */ /* 0x000fe4000f8e0206 */
[----:B------:R-:W-:Y:S01]  /*5a50*/  IMAD.WIDE.U32 R32, R35, UR22, R32 ;  /* 0x0000001623207c25 */ /* 0x000fe2000f8e0020 */
[----:B------:R-:W-:-:S03]  /*5a60*/  ULDC.64 UR10, c[0x0][0x5a8] ;  /* 0x00016a00000a7ab9 */ /* 0x000fc60000000a00 */
[----:B------:R-:W-:Y:S02]  /*5a70*/  IMAD.MOV.U32 R36, RZ, RZ, R32 ;  /* 0x000000ffff247224 */ /* 0x000fe400078e0020 */
[----:B------:R-:W-:Y:S01]  /*5a80*/  VIADD R37, R33, UR6 ;  /* 0x0000000621257c36 */ /* 0x000fe20008000000 */
[----:B------:R-:W-:Y:S02]  /*5a90*/  ULDC.64 UR6, c[0x0][0x5b0] ;  /* 0x00016c0000067ab9 */ /* 0x000fe40000000a00 */
[----:B------:R-:W-:Y:S02]  /*5aa0*/  IMAD R34, R39, UR6, RZ ;  /* 0x0000000627227c24 */ /* 0x000fe4000f8e02ff */
[----:B------:R-:W-:-:S04]  /*5ab0*/  IMAD.WIDE.U32 R32, R43, UR6, R36 ;  /* 0x000000062b207c25 */ /* 0x000fc8000f8e0024 */
[--C-:B------:R-:W-:Y:S01]  /*5ac0*/  IMAD R35, R43, UR7, R34.reuse ;  /* 0x000000072b237c24 */ /* 0x100fe2000f8e0222 */
[----:B------:R-:W-:Y:S02]  /*5ad0*/  IADD3 R32, P1, R32, UR10, RZ ;  /* 0x0000000a20207c10 */ /* 0x000fe4000ff3e0ff */
[----:B------:R-:W-:Y:S02]  /*5ae0*/  PRMT R34, RZ, 0x7610, R34 ;  /* 0x00007610ff227816 */ /* 0x000fe40000000022 */
[----:B------:R-:W-:Y:S01]  /*5af0*/  IADD3.X R33, R33, UR11, R35, P1, !PT ;  /* 0x0000000b21217c10 */ /* 0x000fe20008ffe423 */
[----:B------:R-:W-:Y:S08]  /*5b00*/  @P3 BRA `(.L_x_41) ;  /* 0x0000000000043947 */ /* 0x000ff00003800000 */
[----:B------:R0:W5:Y:S02]  /*5b10*/  LDG.E.U8 R34, desc[UR14][R32.64] ;  /* 0x0000000e20227981 */ /* 0x000164000c1e1100 */
.L_x_41:
[----:B------:R-:W-:Y:S05]  /*5b20*/  BSYNC B1 ;  /* 0x0000000000017941 */ /* 0x000fea0003800000 */
.L_x_40:
[----:B-----5:R-:W-:Y:S01]  /*5b30*/  LOP3.LUT R34, R34, 0xff, RZ, 0xc0, !PT ;  /* 0x000000ff22227812 */ /* 0x020fe200078ec0ff */
[----:B------:R-:W-:Y:S01]  /*5b40*/  BSSY B1, `(.L_x_42) ;  /* 0x000000b000017945 */ /* 0x000fe20003800000 */
[----:B------:R-:W-:Y:S02]  /*5b50*/  ISETP.LT.OR P2, PT, R41, 0x2, !P0 ;  /* 0x000000022900780c */ /* 0x000fe40004741670 */
[----:B------:R-:W-:-:S05]  /*5b60*/  F2FP.F16.E4M3.UNPACK_B R34, R34 ;  /* 0x00000022ff22723e */ /* 0x000fca00020006ff */
[----:B------:R-:W-:-:S05]  /*5b70*/  HADD2.F32 R34, -RZ, R34.H0_H0 ;  /* 0x20000022ff227230 */ /* 0x000fca0000004100 */
[----:B------:R-:W-:Y:S01]  /*5b80*/  FMUL R35, R34, UR21 ;  /* 0x0000001522237c20 */ /* 0x000fe20008400000 */
[----:B------:R-:W-:-:S03]  /*5b90*/  PRMT R34, RZ, 0x7610, R34 ;  /* 0x00007610ff227816 */ /* 0x000fc60000000022 */
[----:B------:R-:W-:-:S05]  /*5ba0*/  FFMA R35, R226, UR20, R35 ;  /* 0x00000014e2237c23 */ /* 0x000fca0008000023 */
[----:B------:R-:W-:-:S05]  /*5bb0*/  F2FP.SATFINITE.E4M3.F32.PACK_AB_MERGE_C R35, RZ, R35, RZ ;  /* 0x00000023ff23723e */ /* 0x000fca00048070ff */
[----:B------:R2:W-:Y:S01]  /*5bc0*/  @!P3 STG.E.U8 desc[UR14][R24.64], R35 ;  /* 0x000000231800b986 */ /* 0x0005e2000c10110e */
[----:B------:R-:W-:Y:S05]  /*5bd0*/  @P2 BRA `(.L_x_43) ;  /* 0x0000000000042947 */ /* 0x000fea0003800000 */
[----:B------:R3:W5:Y:S02]  /*5be0*/  LDG.E.U8 R34, desc[UR14][R32.64+0x1] ;  /* 0x0000010e20227981 */ /* 0x000764000c1e1100 */
.L_x_43:
[----:B------:R-:W-:Y:S05]  /*5bf0*/  BSYNC B1 ;  /* 0x0000000000017941 */ /* 0x000fea0003800000 */
.L_x_42:
[----:B-----5:R-:W-:Y:S01]  /*5c00*/  LOP3.LUT R34, R34, 0xff, RZ, 0xc0, !PT ;  /* 0x000000ff22227812 */ /* 0x020fe200078ec0ff */
[----:B------:R-:W-:Y:S01]  /*5c10*/  BSSY B1, `(.L_x_44) ;  /* 0x0000013000017945 */ /* 0x000fe20003800000 */
[----:B------:R-:W-:Y:S02]  /*5c20*/  IADD3 R45, P1, R43, 0x8, RZ ;  /* 0x000000082b2d7810 */ /* 0x000fe40007f3e0ff */
[----:B------:R-:W-:-:S03]  /*5c30*/  F2FP.F16.E4M3.UNPACK_B R34, R34 ;  /* 0x00000022ff22723e */ /* 0x000fc600020006ff */
[----:B--2---:R-:W-:Y:S01]  /*5c40*/  IMAD.X R35, RZ, RZ, R39, P1 ;  /* 0x000000ffff237224 */ /* 0x004fe200008e0627 */
[----:B------:R-:W-:Y:S01]  /*5c50*/  ISETP.GE.AND P1, PT, R42, 0x9, PT ;  /* 0x000000092a00780c */ /* 0x000fe20003f26270 */
[----:B------:R-:W-:Y:S02]  /*5c60*/  HADD2.F32 R34, -RZ, R34.H0_H0 ;  /* 0x20000022ff227230 */ /* 0x000fe40000004100 */
[----:B------:R-:W-:Y:S01]  /*5c70*/  IMAD R46, R35, UR6, RZ ;  /* 0x00000006232e7c24 */ /* 0x000fe2000f8e02ff */
[----:B------:R-:W-:Y:S02]  /*5c80*/  ISETP.LT.OR P5, PT, R41, 0x1, !P1 ;  /* 0x000000012900780c */ /* 0x000fe40004fa1670 */
[----:B------:R-:W-:Y:S01]  /*5c90*/  FMUL R44, R34, UR21 ;  /* 0x00000015222c7c20 */ /* 0x000fe20008400000 */
[----:B------:R-:W-:-:S04]  /*5ca0*/  IMAD.WIDE.U32 R34, R45, UR6, R36 ;  /* 0x000000062d227c25 */ /* 0x000fc8000f8e0024 */
[----:B------:R-:W-:Y:S01]  /*5cb0*/  FFMA R44, R225, UR20, R44 ;  /* 0x00000014e12c7c23 */ /* 0x000fe2000800002c */
[----:B------:R-:W-:Y:S01]  /*5cc0*/  IMAD R45, R45, UR7, R46 ;  /* 0x000000072d2d7c24 */ /* 0x000fe2000f8e022e */
[----:B------:R-:W-:-:S03]  /*5cd0*/  IADD3 R34, P3, R34, UR10, RZ ;  /* 0x0000000a22227c10 */ /* 0x000fc6000ff7e0ff */
[----:B------:R-:W-:Y:S02]  /*5ce0*/  F2FP.SATFINITE.E4M3.F32.PACK_AB_MERGE_C R47, RZ, R44, RZ ;  /* 0x0000002cff2f723e */ /* 0x000fe400048070ff */
[----:B------:R-:W-:Y:S02]  /*5cf0*/  IADD3.X R35, R35, UR11, R45, P3, !PT ;  /* 0x0000000b23237c10 */ /* 0x000fe40009ffe42d */
[----:B------:R-:W-:Y:S01]  /*5d00*/  PRMT R44, RZ, 0x7610, R44 ;  /* 0x00007610ff2c7816 */ /* 0x000fe2000000002c */
[----:B------:R2:W-:Y:S01]  /*5d10*/  @!P2 STG.E.U8 desc[UR14][R24.64+0x1], R47 ;  /* 0x0000012f1800a986 */ /* 0x0005e2000c10110e */
[----:B------:R-:W-:Y:S05]  /*5d20*/  @P5 BRA `(.L_x_45) ;  /* 0x0000000000045947 */ /* 0x000fea0003800000 */
[----:B------:R4:W5:Y:S02]  /*5d30*/  LDG.E.U8 R44, desc[UR14][R34.64] ;  /* 0x0000000e222c7981 */ /* 0x000964000c1e1100 */
.L_x_45:
[----:B------:R-:W-:Y:S05]  /*5d40*/  BSYNC B1 ;  /* 0x0000000000017941 */ /* 0x000fea0003800000 */
.L_x_44:
        /* <DEDUP_REMOVED lines=12> */
.L_x_47:
[----:B------:R-:W-:Y:S05]  /*5e10*/  BSYNC B1 ;  /* 0x0000000000017941 */ /* 0x000fea0003800000 */
.L_x_46:
[----:B-----5:R-:W-:Y:S01]  /*5e20*/  LOP3.LUT R44, R44, 0xff, RZ, 0xc0, !PT ;  /* 0x000000ff2c2c7812 */ /* 0x020fe200078ec0ff */
[----:B------:R-:W-:Y:S01]  /*5e30*/  BSSY B1, `(.L_x_48) ;  /* 0x000000b000017945 */ /* 0x000fe20003800000 */
[----:B------:R-:W-:Y:S02]  /*5e40*/  ISETP.LT.OR P3, PT, R41, 0x9, !P0 ;  /* 0x000000092900780c */ /* 0x000fe40004761670 */
[----:B------:R-:W-:-:S05]  /*5e50*/  F2FP.F16.E4M3.UNPACK_B R44, R44 ;  /* 0x0000002cff2c723e */ /* 0x000fca00020006ff */
[----:B------:R-:W-:-:S05]  /*5e60*/  HADD2.F32 R44, -RZ, R44.H0_H0 ;  /* 0x2000002cff2c7230 */ /* 0x000fca0000004100 */
[----:B------:R-:W-:-:S04]  /*5e70*/  FMUL R44, R44, UR21 ;  /* 0x000000152c2c7c20 */ /* 0x000fc80008400000 */
[----:B------:R-:W-:-:S05]  /*5e80*/  FFMA R44, R223, UR20, R44 ;  /* 0x00000014df2c7c23 */ /* 0x000fca000800002c */
[----:B0-----:R-:W-:Y:S02]  /*5e90*/  F2FP.SATFINITE.E4M3.F32.PACK_AB_MERGE_C R45, RZ, R44, RZ ;  /* 0x0000002cff2d723e */ /* 0x001fe400048070ff */
[----:B------:R-:W-:-:S03]  /*5ea0*/  PRMT R44, RZ, 0x7610, R44 ;  /* 0x00007610ff2c7816 */ /* 0x000fc6000000002c */
[----:B------:R0:W-:Y:S01]  /*5eb0*/  @!P2 STG.E.U8 desc[UR14][R26.64+0x1], R45 ;  /* 0x0000012d1a00a986 */ /* 0x0001e2000c10110e */
[----:B------:R-:W-:Y:S05]  /*5ec0*/  @P3 BRA `(.L_x_49) ;  /* 0x0000000000043947 */ /* 0x000fea0003800000 */
[----:B------:R0:W5:Y:S02]  /*5ed0*/  LDG.E.U8 R44, desc[UR14][R32.64+0x8] ;  /* 0x0000080e202c7981 */ /* 0x000164000c1e1100 */
.L_x_49:
[----:B------:R-:W-:Y:S05]  /*5ee0*/  BSYNC B1 ;  /* 0x0000000000017941 */ /* 0x000fea0003800000 */
.L_x_48:
[----:B-----5:R-:W-:Y:S01]  /*5ef0*/  LOP3.LUT R44, R44, 0xff, RZ, 0xc0, !PT ;  /* 0x000000ff2c2c7812 */ /* 0x020fe200078ec0ff */
[----:B------:R-:W-:Y:S01]  /*5f00*/  BSSY B1, `(.L_x_50) ;  /* 0x000000b000017945 */ /* 0x000fe20003800000 */
[----:B------:R-:W-:Y:S02]  /*5f10*/  ISETP.LT.OR P2, PT, R41, 0xa, !P0 ;  /* 0x0000000a2900780c */ /* 0x000fe40004741670 */
[----:B------:R-:W-:-:S05]  /*5f20*/  F2FP.F16.E4M3.UNPACK_B R44, R44 ;  /* 0x0000002cff2c723e */ /* 0x000fca00020006ff */
[----:B------:R-:W-:-:S05]  /*5f30*/  HADD2.F32 R44, -RZ, R44.H0_H0 ;  /* 0x2000002cff2c7230 */ /* 0x000fca0000004100 */
[----:B0-----:R-:W-:Y:S01]  /*5f40*/  FMUL R45, R44, UR21 ;  /* 0x000000152c2d7c20 */ /* 0x001fe20008400000 */
[----:B------:R-:W-:-:S03]  /*5f50*/  PRMT R44, RZ, 0x7610, R44 ;  /* 0x00007610ff2c7816 */ /* 0x000fc6000000002c */
[----:B------:R-:W-:-:S05]  /*5f60*/  FFMA R45, R222, UR20, R45 ;  /* 0x00000014de2d7c23 */ /* 0x000fca000800002d */
[----:B------:R-:W-:-:S05]  /*5f70*/  F2FP.SATFINITE.E4M3.F32.PACK_AB_MERGE_C R45, RZ, R45, RZ ;  /* 0x0000002dff2d723e */ /* 0x000fca00048070ff */
[----:B------:R0:W-:Y:S01]  /*5f80*/  @!P3 STG.E.U8 desc[UR14][R24.64+0x8], R45 ;  /* 0x0000082d1800b986 */ /* 0x0001e2000c10110e */
[----:B------:R-:W-:Y:S05]  /*5f90*/  @P2 BRA `(.L_x_51) ;  /* 0x0000000000042947 */ /* 0x000fea0003800000 */
[----:B------:R0:W5:Y:S02]  /*5fa0*/  LDG.E.U8 R44, desc[UR14][R32.64+0x9] ;  /* 0x0000090e202c7981 */ /* 0x000164000c1e1100 */
.L_x_51:
[----:B------:R-:W-:Y:S05]  /*5fb0*/  BSYNC B1 ;  /* 0x0000000000017941 */ /* 0x000fea0003800000 */
.L_x_50:
        /* <DEDUP_REMOVED lines=12> */
.L_x_53:
[----:B------:R-:W-:Y:S05]  /*6080*/  BSYNC B1 ;  /* 0x0000000000017941 */ /* 0x000fea0003800000 */
.L_x_52:
        /* <DEDUP_REMOVED lines=12> */
.L_x_55:
[----:B------:R-:W-:Y:S05]  /*6150*/  BSYNC B1 ;  /* 0x0000000000017941 */ /* 0x000fea0003800000 */
.L_x_54:
        /* <DEDUP_REMOVED lines=12> */
.L_x_57:
[----:B------:R-:W-:Y:S05]  /*6220*/  BSYNC B1 ;  /* 0x0000000000017941 */ /* 0x000fea0003800000 */
.L_x_56:
        /* <DEDUP_REMOVED lines=12> */
.L_x_59:
[----:B------:R-:W-:Y:S05]  /*62f0*/  BSYNC B1 ;  /* 0x0000000000017941 */ /* 0x000fea0003800000 */
.L_x_58:
        /* <DEDUP_REMOVED lines=12> */
.L_x_61:
[----:B------:R-:W-:Y:S05]  /*63c0*/  BSYNC B1 ;  /* 0x0000000000017941 */ /* 0x000fea0003800000 */
.L_x_60:
        /* <DEDUP_REMOVED lines=12> */
.L_x_63:
[----:B------:R-:W-:Y:S05]  /*6490*/  BSYNC B1 ;  /* 0x0000000000017941 */ /* 0x000fea0003800000 */
.L_x_62:
        /* <DEDUP_REMOVED lines=12> */
.L_x_65:
[----:B------:R-:W-:Y:S05]  /*6560*/  BSYNC B1 ;  /* 0x0000000000017941 */ /* 0x000fea0003800000 */
.L_x_64:
        /* <DEDUP_REMOVED lines=12> */
.L_x_67:
[----:B------:R-:W-:Y:S05]  /*6630*/  BSYNC B1 ;  /* 0x0000000000017941 */ /* 0x000fea0003800000 */
.L_x_66:
        /* <DEDUP_REMOVED lines=12> */
.L_x_69:
[----:B------:R-:W-:Y:S05]  /*6700*/  BSYNC B1 ;  /* 0x0000000000017941 */ /* 0x000fea0003800000 */
.L_x_68:
        /* <DEDUP_REMOVED lines=12> */
.L_x_71:
[----:B------:R-:W-:Y:S05]  /*67d0*/  BSYNC B1 ;  /* 0x0000000000017941 */ /* 0x000fea0003800000 */
.L_x_70:
        /* <DEDUP_REMOVED lines=12> */
.L_x_73:
[----:B------:R-:W-:Y:S05]  /*68a0*/  BSYNC B1 ;  /* 0x0000000000017941 */ /* 0x000fea0003800000 */
.L_x_72:
        /* <DEDUP_REMOVED lines=12> */
.L_x_75:
[----:B------:R-:W-:Y:S05]  /*6970*/  BSYNC B1 ;  /* 0x0000000000017941 */ /* 0x000fea0003800000 */
.L_x_74:
        /* <DEDUP_REMOVED lines=12> */
.L_x_77:
[----:B------:R-:W-:Y:S05]  /*6a40*/  BSYNC B1 ;  /* 0x0000000000017941 */ /* 0x000fea0003800000 */
.L_x_76:
        /* <DEDUP_REMOVED lines=12> */
.L_x_79:
[----:B------:R-:W-:Y:S05]  /*6b10*/  BSYNC B1 ;  /* 0x0000000000017941 */ /* 0x000fea0003800000 */
.L_x_78:
        /* <DEDUP_REMOVED lines=12> */
.L_x_81:
[----:B------:R-:W-:Y:S05]  /*6be0*/  BSYNC B1 ;  /* 0x0000000000017941 */ /* 0x000fea0003800000 */
.L_x_80:
        /* <DEDUP_REMOVED lines=12> */
.L_x_83:
[----:B------:R-:W-:Y:S05]  /*6cb0*/  BSYNC B1 ;  /* 0x0000000000017941 */ /* 0x000fea0003800000 */
.L_x_82:
        /* <DEDUP_REMOVED lines=12> */
.L_x_85:
[----:B------:R-:W-:Y:S05]  /*6d80*/  BSYNC B1 ;  /* 0x0000000000017941 */ /* 0x000fea0003800000 */
.L_x_84:
        /* <DEDUP_REMOVED lines=12> */
.L_x_87:
[----:B------:R-:W-:Y:S05]  /*6e50*/  BSYNC B1 ;  /* 0x0000000000017941 */ /* 0x000fea0003800000 */
.L_x_86:
        /* <DEDUP_REMOVED lines=12> */
.L_x_89:
[----:B------:R-:W-:Y:S05]  /*6f20*/  BSYNC B1 ;  /* 0x0000000000017941 */ /* 0x000fea0003800000 */
.L_x_88:
        /* <DEDUP_REMOVED lines=12> */
.L_x_91:
[----:B------:R-:W-:Y:S05]  /*6ff0*/  BSYNC B1 ;  /* 0x0000000000017941 */ /* 0x000fea0003800000 */
.L_x_90:
        /* <DEDUP_REMOVED lines=12> */
.L_x_93:
[----:B------:R-:W-:Y:S05]  /*70c0*/  BSYNC B1 ;  /* 0x0000000000017941 */ /* 0x000fea0003800000 */
.L_x_92:
        /* <DEDUP_REMOVED lines=12> */
.L_x_95:
[----:B------:R-:W-:Y:S05]  /*7190*/  BSYNC B1 ;  /* 0x0000000000017941 */ /* 0x000fea0003800000 */
.L_x_94:
        /* <DEDUP_REMOVED lines=12> */
.L_x_97:
[----:B------:R-:W-:Y:S05]  /*7260*/  BSYNC B1 ;  /* 0x0000000000017941 */ /* 0x000fea0003800000 */
.L_x_96:
        /* <DEDUP_REMOVED lines=12> */
.L_x_99:
[----:B------:R-:W-:Y:S05]  /*7330*/  BSYNC B1 ;  /* 0x0000000000017941 */ /* 0x000fea0003800000 */
.L_x_98:
        /* <DEDUP_REMOVED lines=12> */
.L_x_101:
[----:B------:R-:W-:Y:S05]  /*7400*/  BSYNC B1 ;  /* 0x0000000000017941 */ /* 0x000fea0003800000 */
.L_x_100:
        /* <DEDUP_REMOVED lines=12> */
.L_x_103:
[----:B------:R-:W-:Y:S05]  /*74d0*/  BSYNC B1 ;  /* 0x0000000000017941 */ /* 0x000fea0003800000 */
.L_x_102:
        /* <DEDUP_REMOVED lines=12> */
.L_x_105:
[----:B------:R-:W-:Y:S05]  /*75a0*/  BSYNC B1 ;  /* 0x0000000000017941 */ /* 0x000fea0003800000 */
.L_x_104:
        /* <DEDUP_REMOVED lines=12> */
.L_x_107:
[----:B------:R-:W-:Y:S05]  /*7670*/  BSYNC B1 ;  /* 0x0000000000017941 */ /* 0x000fea0003800000 */
.L_x_106:
        /* <DEDUP_REMOVED lines=12> */
.L_x_109:
[----:B------:R-:W-:Y:S05]  /*7740*/  BSYNC B1 ;  /* 0x0000000000017941 */ /* 0x000fea0003800000 */
.L_x_108:
        /* <DEDUP_REMOVED lines=12> */
.L_x_111:
[----:B------:R-:W-:Y:S05]  /*7810*/  BSYNC B1 ;  /* 0x0000000000017941 */ /* 0x000fea0003800000 */
.L_x_110:
        /* <DEDUP_REMOVED lines=12> */
.L_x_113:
[----:B------:R-:W-:Y:S05]  /*78e0*/  BSYNC B1 ;  /* 0x0000000000017941 */ /* 0x000fea0003800000 */
.L_x_112:
        /* <DEDUP_REMOVED lines=12> */
.L_x_115:
[----:B------:R-:W-:Y:S05]  /*79b0*/  BSYNC B1 ;  /* 0x0000000000017941 */ /* 0x000fea0003800000 */
.L_x_114:
        /* <DEDUP_REMOVED lines=12> */
.L_x_117:
[----:B------:R-:W-:Y:S05]  /*7a80*/  BSYNC B1 ;  /* 0x0000000000017941 */ /* 0x000fea0003800000 */
.L_x_116:
        /* <DEDUP_REMOVED lines=12> */
.L_x_119:
[----:B------:R-:W-:Y:S05]  /*7b50*/  BSYNC B1 ;  /* 0x0000000000017941 */ /* 0x000fea0003800000 */
.L_x_118:
        /* <DEDUP_REMOVED lines=12> */
.L_x_121:
[----:B------:R-:W-:Y:S05]  /*7c20*/  BSYNC B1 ;  /* 0x0000000000017941 */ /* 0x000fea0003800000 */
.L_x_120:
        /* <DEDUP_REMOVED lines=12> */
.L_x_123:
[----:B------:R-:W-:Y:S05]  /*7cf0*/  BSYNC B1 ;  /* 0x0000000000017941 */ /* 0x000fea0003800000 */
.L_x_122:
        /* <DEDUP_REMOVED lines=12> */
.L_x_125:
[----:B------:R-:W-:Y:S05]  /*7dc0*/  BSYNC B1 ;  /* 0x0000000000017941 */ /* 0x000fea0003800000 */
.L_x_124:
        /* <DEDUP_REMOVED lines=12> */
.L_x_127:
[----:B------:R-:W-:Y:S05]  /*7e90*/  BSYNC B1 ;  /* 0x0000000000017941 */ /* 0x000fea0003800000 */
.L_x_126:
        /* <DEDUP_REMOVED lines=12> */
.L_x_129:
[----:B------:R-:W-:Y:S05]  /*7f60*/  BSYNC B1 ;  /* 0x0000000000017941 */ /* 0x000fea0003800000 */
.L_x_128:
        /* <DEDUP_REMOVED lines=12> */
.L_x_131:
[----:B------:R-:W-:Y:S05]  /*8030*/  BSYNC B1 ;  /* 0x0000000000017941 */ /* 0x000fea0003800000 */
.L_x_130:
        /* <DEDUP_REMOVED lines=12> */
.L_x_133:
[----:B------:R-:W-:Y:S05]  /*8100*/  BSYNC B1 ;  /* 0x0000000000017941 */ /* 0x000fea0003800000 */
.L_x_132:
        /* <DEDUP_REMOVED lines=12> */
.L_x_135:
[----:B------:R-:W-:Y:S05]  /*81d0*/  BSYNC B1 ;  /* 0x0000000000017941 */ /* 0x000fea0003800000 */
.L_x_134:
        /* <DEDUP_REMOVED lines=12> */
.L_x_137:
[----:B------:R-:W-:Y:S05]  /*82a0*/  BSYNC B1 ;  /* 0x0000000000017941 */ /* 0x000fea0003800000 */
.L_x_136:
        /* <DEDUP_REMOVED lines=12> */
.L_x_139:
[----:B------:R-:W-:Y:S05]  /*8370*/  BSYNC B1 ;  /* 0x0000000000017941 */ /* 0x000fea0003800000 */
.L_x_138:
        /* <DEDUP_REMOVED lines=12> */
.L_x_141:
[----:B------:R-:W-:Y:S05]  /*8440*/  BSYNC B1 ;  /* 0x0000000000017941 */ /* 0x000fea0003800000 */
.L_x_140:
        /* <DEDUP_REMOVED lines=12> */
.L_x_143:
[----:B------:R-:W-:Y:S05]  /*8510*/  BSYNC B1 ;  /* 0x0000000000017941 */ /* 0x000fea0003800000 */
.L_x_142:
        /* <DEDUP_REMOVED lines=12> */
.L_x_145:
[----:B------:R-:W-:Y:S05]  /*85e0*/  BSYNC B1 ;  /* 0x0000000000017941 */ /* 0x000fea0003800000 */
.L_x_144:
        /* <DEDUP_REMOVED lines=12> */
.L_x_147:
[----:B------:R-:W-:Y:S05]  /*86b0*/  BSYNC B1 ;  /* 0x0000000000017941 */ /* 0x000fea0003800000 */
.L_x_146:
        /* <DEDUP_REMOVED lines=12> */
.L_x_149:
[----:B------:R-:W-:Y:S05]  /*8780*/  BSYNC B1 ;  /* 0x0000000000017941 */ /* 0x000fea0003800000 */
.L_x_148:
        /* <DEDUP_REMOVED lines=12> */
.L_x_151:
[----:B------:R-:W-:Y:S05]  /*8850*/  BSYNC B1 ;  /* 0x0000000000017941 */ /* 0x000fea0003800000 */
.L_x_150:
        /* <DEDUP_REMOVED lines=12> */
.L_x_153:
[----:B------:R-:W-:Y:S05]  /*8920*/  BSYNC B1 ;  /* 0x0000000000017941 */ /* 0x000fea0003800000 */
.L_x_152:
        /* <DEDUP_REMOVED lines=12> */
.L_x_155:
[----:B------:R-:W-:Y:S05]  /*89f0*/  BSYNC B1 ;  /* 0x0000000000017941 */ /* 0x000fea0003800000 */
.L_x_154:
        /* <DEDUP_REMOVED lines=12> */
.L_x_157:
[----:B------:R-:W-:Y:S05]  /*8ac0*/  BSYNC B1 ;  /* 0x0000000000017941 */ /* 0x000fea0003800000 */
.L_x_156:
        /* <DEDUP_REMOVED lines=12> */
.L_x_159:
[----:B------:R-:W-:Y:S05]  /*8b90*/  BSYNC B1 ;  /* 0x0000000000017941 */ /* 0x000fea0003800000 */
.L_x_158:
        /* <DEDUP_REMOVED lines=12> */
.L_x_161:
[----:B------:R-:W-:Y:S05]  /*8c60*/  BSYNC B1 ;  /* 0x0000000000017941 */ /* 0x000fea0003800000 */
.L_x_160:
        /* <DEDUP_REMOVED lines=12> */
.L_x_163:
[----:B------:R-:W-:Y:S05]  /*8d30*/  BSYNC B1 ;  /* 0x0000000000017941 */ /* 0x000fea0003800000 */
.L_x_162:
[----:B-----5:R-:W-:Y:S01]  /*8d40*/  LOP3.LUT R44, R44, 0xff, RZ, 0xc0, !PT ;  /* 0x000000ff2c2c7812 */ /* 0x020fe200078ec0ff */
[----:B------:R-:W-:Y:S01]  /*8d50*/  BSSY B1, `(.L_x_164) ;  /* 0x000000b000017945 */ /* 0x000fe20003800000 */
[----:B------:R-:W-:Y:S02]  /*8d60*/  ISETP.LT.OR P2, PT, R41, 0x79, !P1 ;  /* 0x000000792900780c */ /* 0x000fe40004f41670 */
[----:B------:R-:W-:Y:S02]  /*8d70*/  F2FP.F16.E4M3.UNPACK_B R44, R44 ;  /* 0x0000002cff2c723e */ /* 0x000fe400020006ff */
[----:B0--3--:R-:W-:-:S03]  /*8d80*/  PRMT R32, RZ, 0x7610, R32 ;  /* 0x00007610ff207816 */ /* 0x009fc60000000020 */
[----:B------:R-:W-:-:S05]  /*8d90*/  HADD2.F32 R44, -RZ, R44.H0_H0 ;  /* 0x2000002cff2c7230 */ /* 0x000fca0000004100 */
[----:B------:R-:W-:-:S04]  /*8da0*/  FMUL R44, R44, UR21 ;  /* 0x000000152c2c7c20 */ /* 0x000fc80008400000 */
[----:B------:R-:W-:-:S05]  /*8db0*/  FFMA R44, R165, UR20, R44 ;  /* 0x00000014a52c7c23 */ /* 0x000fca000800002c */
[----:B------:R-:W-:-:S05]  /*8dc0*/  F2FP.SATFINITE.E4M3.F32.PACK_AB_MERGE_C R33, RZ, R44, RZ ;  /* 0x0000002cff21723e */ /* 0x000fca00048070ff */
[----:B------:R0:W-:Y:S01]  /*8dd0*/  @!P0 STG.E.U8 desc[UR14][R24.64+0x79], R33 ;  /* 0x0000792118008986 */ /* 0x0001e2000c10110e */
[----:B------:R-:W-:Y:S05]  /*8de0*/  @P2 BRA `(.L_x_165) ;  /* 0x0000000000042947 */ /* 0x000fea0003800000 */
[----:B------:R3:W5:Y:S02]  /*8df0*/  LDG.E.U8 R32, desc[UR14][R34.64+0x78] ;  /* 0x0000780e22207981 */ /* 0x000764000c1e1100 */
.L_x_165:
[----:B------:R-:W-:Y:S05]  /*8e00*/  BSYNC B1 ;  /* 0x0000000000017941 */ /* 0x000fea0003800000 */
.L_x_164:
[----:B-----5:R-:W-:Y:S01]  /*8e10*/  LOP3.LUT R32, R32, 0xff, RZ, 0xc0, !PT ;  /* 0x000000ff20207812 */ /* 0x020fe200078ec0ff */
[----:B------:R-:W-:Y:S01]  /*8e20*/  BSSY B1, `(.L_x_166) ;  /* 0x000000b000017945 */ /* 0x000fe20003800000 */
[----:B------:R-:W-:Y:S02]  /*8e30*/  ISETP.LT.OR P1, PT, R41, 0x7a, !P1 ;  /* 0x0000007a2900780c */ /* 0x000fe40004f21670 */
[----:B------:R-:W-:Y:S02]  /*8e40*/  F2FP.F16.E4M3.UNPACK_B R32, R32 ;  /* 0x00000020ff20723e */ /* 0x000fe400020006ff */
[----:B0-2---:R-:W-:-:S03]  /*8e50*/  PRMT R24, RZ, 0x7610, R24 ;  /* 0x00007610ff187816 */ /* 0x005fc60000000018 */
[----:B------:R-:W-:-:S05]  /*8e60*/  HADD2.F32 R32, -RZ, R32.H0_H0 ;  /* 0x20000020ff207230 */ /* 0x000fca0000004100 */
[----:B------:R-:W-:-:S04]  /*8e70*/  FMUL R25, R32, UR21 ;  /* 0x0000001520197c20 */ /* 0x000fc80008400000 */
[----:B------:R-:W-:-:S05]  /*8e80*/  FFMA R25, R164, UR20, R25 ;  /* 0x00000014a4197c23 */ /* 0x000fca0008000019 */
[----:B------:R-:W-:-:S05]  /*8e90*/  F2FP.SATFINITE.E4M3.F32.PACK_AB_MERGE_C R25, RZ, R25, RZ ;  /* 0x00000019ff19723e */ /* 0x000fca00048070ff */
[----:B------:R0:W-:Y:S01]  /*8ea0*/  @!P2 STG.E.U8 desc[UR14][R26.64+0x78], R25 ;  /* 0x000078191a00a986 */ /* 0x0001e2000c10110e */
[----:B------:R-:W-:Y:S05]  /*8eb0*/  @P1 BRA `(.L_x_167) ;  /* 0x0000000000041947 */ /* 0x000fea0003800000 */
[----:B------:R2:W5:Y:S02]  /*8ec0*/  LDG.E.U8 R24, desc[UR14][R34.64+0x79] ;  /* 0x0000790e22187981 */ /* 0x000564000c1e1100 */
.L_x_167:
[----:B------:R-:W-:Y:S05]  /*8ed0*/  BSYNC B1 ;  /* 0x0000000000017941 */ /* 0x000fea0003800000 */
.L_x_166:
[----:B-----5:R-:W-:Y:S01]  /*8ee0*/  LOP3.LUT R24, R24, 0xff, RZ, 0xc0, !PT ;  /* 0x000000ff18187812 */ /* 0x020fe200078ec0ff */
[----:B------:R-:W-:Y:S01]  /*8ef0*/  BSSY B1, `(.L_x_168) ;  /* 0x0000013000017945 */ /* 0x000fe20003800000 */
[----:B------:R-:W-:Y:S02]  /*8f00*/  IADD3 R33, P0, R43, 0x80, RZ ;  /* 0x000000802b217810 */ /* 0x000fe40007f1e0ff */
[----:B------:R-:W-:-:S03]  /*8f10*/  F2FP.F16.E4M3.UNPACK_B R24, R24 ;  /* 0x00000018ff18723e */ /* 0x000fc600020006ff */
[----:B0-----:R-:W-:Y:S01]  /*8f20*/  IMAD.X R25, RZ, RZ, R39, P0 ;  /* 0x000000ffff197224 */ /* 0x001fe200000e0627 */
[----:B------:R-:W-:Y:S01]  /*8f30*/  ISETP.GE.AND P0, PT, R42, 0x81, PT ;  /* 0x000000812a00780c */ /* 0x000fe20003f06270 */
[----:B------:R-:W-:Y:S02]  /*8f40*/  HADD2.F32 R24, -RZ, R24.H0_H0 ;  /* 0x20000018ff187230 */ /* 0x000fe40000004100 */
[----:B--234-:R-:W-:Y:S01]  /*8f50*/  IMAD R34, R25, UR6, RZ ;  /* 0x0000000619227c24 */ /* 0x01cfe2000f8e02ff */
        /* <DEDUP_REMOVED lines=12> */
.L_x_169:
[----:B------:R-:W-:Y:S05]  /*9020*/  BSYNC B1 ;  /* 0x0000000000017941 */ /* 0x000fea0003800000 */
.L_x_168:
[----:B-----5:R-:W-:Y:S01]  /*9030*/  LOP3.LUT R32, R32, 0xff, RZ, 0xc0, !PT ;  /* 0x000000ff20207812 */ /* 0x020fe200078ec0ff */
[----:B------:R-:W-:Y:S01]  /*9040*/  BSSY B1, `(.L_x_170) ;  /* 0x000000b000017945 */ /* 0x000fe20003800000 */
[----:B------:R-:W-:Y:S02]  /*9050*/  ISETP.LT.OR P2, PT, R41, 0x2, !P0 ;  /* 0x000000022900780c */ /* 0x000fe40004741670 */
[----:B------:R-:W-:Y:S02]  /*9060*/  F2FP.F16.E4M3.UNPACK_B R32, R32 ;  /* 0x00000020ff20723e */ /* 0x000fe400020006ff */
[----:B0-----:R-:W-:-:S03]  /*9070*/  PRMT R26, RZ, 0x7610, R26 ;  /* 0x00007610ff1a7816 */ /* 0x001fc6000000001a */
[----:B------:R-:W-:-:S05]  /*9080*/  HADD2.F32 R32, -RZ, R32.H0_H0 ;  /* 0x20000020ff207230 */ /* 0x000fca0000004100 */
[----:B------:R-:W-:-:S04]  /*9090*/  FMUL R27, R32, UR21 ;  /* 0x00000015201b7c20 */ /* 0x000fc80008400000 */
[----:B------:R-:W-:-:S05]  /*90a0*/  FFMA R27, R162, UR20, R27 ;  /* 0x00000014a21b7c23 */ /* 0x000fca000800001b */
[----:B------:R-:W-:-:S05]  /*90b0*/  F2FP.SATFINITE.E4M3.F32.PACK_AB_MERGE_C R27, RZ, R27, RZ ;  /* 0x0000001bff1b723e */ /* 0x000fca00048070ff */
[----:B------:R0:W-:Y:S01]  /*90c0*/  @!P3 STG.E.U8 desc[UR14][R28.64], R27 ;  /* 0x0000001b1c00b986 */ /* 0x0001e2000c10110e */
[----:B------:R-:W-:Y:S05]  /*90d0*/  @P2 BRA `(.L_x_171) ;  /* 0x0000000000042947 */ /* 0x000fea0003800000 */
[----:B------:R3:W5:Y:S02]  /*90e0*/  LDG.E.U8 R26, desc[UR14][R24.64+0x1] ;  /* 0x0000010e181a7981 */ /* 0x000764000c1e1100 */
.L_x_171:
[----:B------:R-:W-:Y:S05]  /*90f0*/  BSYNC B1 ;  /* 0x0000000000017941 */ /* 0x000fea0003800000 */
.L_x_170:
[----:B-----5:R-:W-:Y:S01]  /*9100*/  LOP3.LUT R26, R26, 0xff, RZ, 0xc0, !PT ;  /* 0x000000ff1a1a7812 */ /* 0x020fe200078ec0ff */
[----:B------:R-:W-:Y:S01]  /*9110*/  BSSY B1, `(.L_x_172) ;  /* 0x0000013000017945 */ /* 0x000fe20003800000 */
[----:B------:R-:W-:Y:S02]  /*9120*/  IADD3 R43, P1, R43, 0x88, RZ ;  /* 0x000000882b2b7810 */ /* 0x000fe40007f3e0ff */
[----:B------:R-:W-:Y:S02]  /*9130*/  F2FP.F16.E4M3.UNPACK_B R26, R26 ;  /* 0x0000001aff1a723e */ /* 0x000fe400020006ff */
[----:B------:R-:W-:Y:S01]  /*9140*/  PRMT R32, RZ, 0x7610, R32 ;  /* 0x00007610ff207816 */ /* 0x000fe20000000020 */
[----:B------:R-:W-:Y:S01]  /*9150*/  IMAD.X R38, RZ, RZ, R39, P1 ;  /* 0x000000ffff267224 */ /* 0x000fe200008e0627 */
[----:B------:R-:W-:Y:S01]  /*9160*/  ISETP.GE.AND P1, PT, R42, 0x89, PT ;  /* 0x000000892a00780c */ /* 0x000fe20003f26270 */
[----:B------:R-:W-:Y:S02]  /*9170*/  HADD2.F32 R26, -RZ, R26.H0_H0 ;  /* 0x2000001aff1a7230 */ /* 0x000fe40000004100 */
[----:B------:R-:W-:Y:S01]  /*9180*/  IMAD R38, R38, UR6, RZ ;  /* 0x0000000626267c24 */ /* 0x000fe2000f8e02ff */
[----:B------:R-:W-:Y:S01]  /*9190*/  ISETP.LT.OR P5, PT, R41, 0x1, !P1 ;  /* 0x000000012900780c */ /* 0x000fe20004fa1670 */
[----:B------:R-:W-:-:S04]  /*91a0*/  IMAD.WIDE.U32 R36, R43, UR6, R36 ;  /* 0x000000062b247c25 */ /* 0x000fc8000f8e0024 */
[----:B------:R-:W-:Y:S01]  /*91b0*/  FMUL R26, R26, UR21 ;  /* 0x000000151a1a7c20 */ /* 0x000fe20008400000 */
[----:B------:R-:W-:-:S03]  /*91c0*/  IMAD R43, R43, UR7, R38 ;  /* 0x000000072b2b7c24 */ /* 0x000fc6000f8e0226 */
[----:B------:R-:W-:Y:S01]  /*91d0*/  FFMA R161, R161, UR20, R26 ;  /* 0x00000014a1a17c23 */ /* 0x000fe2000800001a */
[----:B------:R-:W-:-:S04]  /*91e0*/  IADD3 R26, P3, R36, UR10, RZ ;  /* 0x0000000a241a7c10 */ /* 0x000fc8000ff7e0ff */
[----:B------:R-:W-:Y:S02]  /*91f0*/  F2FP.SATFINITE.E4M3.F32.PACK_AB_MERGE_C R161, RZ, R161, RZ ;  /* 0x000000a1ffa1723e */ /* 0x000fe400048070ff */
[----:B0-----:R-:W-:-:S03]  /*9200*/  IADD3.X R27, R37, UR11, R43, P3, !PT ;  /* 0x0000000b251b7c10 */ /* 0x001fc60009ffe42b */
[----:B------:R0:W-:Y:S01]  /*9210*/  @!P2 STG.E.U8 desc[UR14][R28.64+0x1], R161 ;  /* 0x000001a11c00a986 */ /* 0x0001e2000c10110e */
[----:B------:R-:W-:Y:S05]  /*9220*/  @P5 BRA `(.L_x_173) ;  /* 0x0000000000045947 */ /* 0x000fea0003800000 */
[----:B------:R4:W5:Y:S02]  /*9230*/  LDG.E.U8 R32, desc[UR14][R26.64] ;  /* 0x0000000e1a207981 */ /* 0x000964000c1e1100 */
.L_x_173:
[----:B------:R-:W-:Y:S05]  /*9240*/  BSYNC B1 ;  /* 0x0000000000017941 */ /* 0x000fea0003800000 */
.L_x_172:
        /* <DEDUP_REMOVED lines=12> */
.L_x_175:
[----:B------:R-:W-:Y:S05]  /*9310*/  BSYNC B1 ;  /* 0x0000000000017941 */ /* 0x000fea0003800000 */
.L_x_174:
        /* <DEDUP_REMOVED lines=12> */
.L_x_177:
[----:B------:R-:W-:Y:S05]  /*93e0*/  BSYNC B1 ;  /* 0x0000000000017941 */ /* 0x000fea0003800000 */
.L_x_176:
        /* <DEDUP_REMOVED lines=12> */
.L_x_179:
[----:B------:R-:W-:Y:S05]  /*94b0*/  BSYNC B1 ;  /* 0x0000000000017941 */ /* 0x000fea0003800000 */
.L_x_178:
        /* <DEDUP_REMOVED lines=12> */
.L_x_181:
[----:B------:R-:W-:Y:S05]  /*9580*/  BSYNC B1 ;  /* 0x0000000000017941 */ /* 0x000fea0003800000 */
.L_x_180:
        /* <DEDUP_REMOVED lines=12> */
.L_x_183:
[----:B------:R-:W-:Y:S05]  /*9650*/  BSYNC B1 ;  /* 0x0000000000017941 */ /* 0x000fea0003800000 */
.L_x_182:
        /* <DEDUP_REMOVED lines=12> */
.L_x_185:
[----:B------:R-:W-:Y:S05]  /*9720*/  BSYNC B1 ;  /* 0x0000000000017941 */ /* 0x000fea0003800000 */
.L_x_184:
        /* <DEDUP_REMOVED lines=12> */
.L_x_187:
[----:B------:R-:W-:Y:S05]  /*97f0*/  BSYNC B1 ;  /* 0x0000000000017941 */ /* 0x000fea0003800000 */
.L_x_186:
        /* <DEDUP_REMOVED lines=12> */
.L_x_189:
[----:B------:R-:W-:Y:S05]  /*98c0*/  BSYNC B1 ;  /* 0x0000000000017941 */ /* 0x000fea0003800000 */
.L_x_188:
        /* <DEDUP_REMOVED lines=12> */
.L_x_191:
[----:B------:R-:W-:Y:S05]  /*9990*/  BSYNC B1 ;  /* 0x0000000000017941 */ /* 0x000fea0003800000 */
.L_x_190:
[----:B-----5:R-:W-:Y:S01]  /*99a0*/  LOP3.LUT R32, R32, 0xff, RZ, 0xc0, !PT ;  /* 0x000000ff20207812 */ /* 0x020fe200078ec0ff */
[----:B------:R-:W-:Y:S01]  /*99b0*/  BSSY B1, `(.L_x_192) ;  /* 0x000000b000017945 */ /* 0x000fe20003800000 */
[----:B------:R-:W-:Y:S02]  /*99c0*/  ISETP.LT.OR P3, PT, R41, 0x19, !P0 ;  /* 0x000000192900780c */ /* 0x000fe40004761670 */
[----:B------:R-:W-:-:S05]  /*99d0*/  F2FP.F16.E4M3.UNPACK_B R32, R32 ;  /* 0x00000020ff20723e */ /* 0x000fca00020006ff */
[----:B------:R-:W-:-:S05]  /*99e0*/  HADD2.F32 R32, -RZ, R32.H0_H0 ;  /* 0x20000020ff207230 */ /* 0x000fca0000004100 */
[----:B------:R-:W-:-:S04]  /*99f0*/  FMUL R32, R32, UR21 ;  /* 0x0000001520207c20 */ /* 0x000fc80008400000 */
[----:B------:R-:W-:Y:S01]  /*9a00*/  FFMA R32, R23, UR20, R32 ;  /* 0x0000001417207c23 */ /* 0x000fe20008000020 */
[----:B------:R-:W-:-:S04]  /*9a10*/  PRMT R23, RZ, 0x7610, R23 ;  /* 0x00007610ff177816 */ /* 0x000fc80000000017 */
[----:B0-----:R-:W-:-:S05]  /*9a20*/  F2FP.SATFINITE.E4M3.F32.PACK_AB_MERGE_C R33, RZ, R32, RZ ;  /* 0x00000020ff21723e */ /* 0x001fca00048070ff */
[----:B------:R0:W-:Y:S01]  /*9a30*/  @!P2 STG.E.U8 desc[UR14][R30.64+0x11], R33 ;  /* 0x000011211e00a986 */ /* 0x0001e2000c10110e */
[----:B------:R-:W-:Y:S05]  /*9a40*/  @P3 BRA `(.L_x_193) ;  /* 0x0000000000043947 */ /* 0x000fea0003800000 */
[----:B------:R0:W5:Y:S02]  /*9a50*/  LDG.E.U8 R23, desc[UR14][R24.64+0x18] ;  /* 0x0000180e18177981 */ /* 0x000164000c1e1100 */
.L_x_193:
[----:B------:R-:W-:Y:S05]  /*9a60*/  BSYNC B1 ;  /* 0x0000000000017941 */ /* 0x000fea0003800000 */
.L_x_192:
        /* <DEDUP_REMOVED lines=8> */
[----:B------:R-:W-:-:S05]  /*9af0*/  F2FP.SATFINITE.E4M3.F32.PACK_AB_MERGE_C R23, RZ, R23, RZ ;  /* 0x00000017ff17723e */ /* 0x000fca00048070ff */
[----:B------:R0:W-:Y:S01]  /*9b00*/  @!P3 STG.E.U8 desc[UR14][R28.64+0x18], R23 ;  /* 0x000018171c00b986 */ /* 0x0001e2000c10110e */
[----:B------:R-:W-:Y:S05]  /*9b10*/  @P2 BRA `(.L_x_195) ;  /* 0x0000000000042947 */ /* 0x000fea0003800000 */
[----:B------:R0:W5:Y:S02]  /*9b20*/  LDG.E.U8 R22, desc[UR14][R24.64+0x19] ;  /* 0x0000190e18167981 */ /* 0x000164000c1e1100 */
.L_x_195:
[----:B------:R-:W-:Y:S05]  /*9b30*/  BSYNC B1 ;  /* 0x0000000000017941 */ /* 0x000fea0003800000 */
.L_x_194:
        /* <DEDUP_REMOVED lines=12> */
.L_x_197:
[----:B------:R-:W-:Y:S05]  /*9c00*/  BSYNC B1 ;  /* 0x0000000000017941 */ /* 0x000fea0003800000 */
.L_x_196:
        /* <DEDUP_REMOVED lines=12> */
.L_x_199:
[----:B------:R-:W-:Y:S05]  /*9cd0*/  BSYNC B1 ;  /* 0x0000000000017941 */ /* 0x000fea0003800000 */
.L_x_198:
        /* <DEDUP_REMOVED lines=12> */
.L_x_201:
[----:B------:R-:W-:Y:S05]  /*9da0*/  BSYNC B1 ;  /* 0x0000000000017941 */ /* 0x000fea0003800000 */
.L_x_200:
        /* <DEDUP_REMOVED lines=12> */
.L_x_203:
[----:B------:R-:W-:Y:S05]  /*9e70*/  BSYNC B1 ;  /* 0x0000000000017941 */ /* 0x000fea0003800000 */
.L_x_202:
        /* <DEDUP_REMOVED lines=12> */
.L_x_205:
[----:B------:R-:W-:Y:S05]  /*9f40*/  BSYNC B1 ;  /* 0x0000000000017941 */ /* 0x000fea0003800000 */
.L_x_204:
        /* <DEDUP_REMOVED lines=12> */
.L_x_207:
[----:B------:R-:W-:Y:S05]  /*a010*/  BSYNC B1 ;  /* 0x0000000000017941 */ /* 0x000fea0003800000 */
.L_x_206:
        /* <DEDUP_REMOVED lines=12> */
.L_x_209:
[----:B------:R-:W-:Y:S05]  /*a0e0*/  BSYNC B1 ;  /* 0x0000000000017941 */ /* 0x000fea0003800000 */
.L_x_208:
        /* <DEDUP_REMOVED lines=12> */
.L_x_211:
[----:B------:R-:W-:Y:S05]  /*a1b0*/  BSYNC B1 ;  /* 0x0000000000017941 */ /* 0x000fea0003800000 */
.L_x_210:
        /* <DEDUP_REMOVED lines=12> */
.L_x_213:
[----:B------:R-:W-:Y:S05]  /*a280*/  BSYNC B1 ;  /* 0x0000000000017941 */ /* 0x000fea0003800000 */
.L_x_212:
        /* <DEDUP_REMOVED lines=12> */
.L_x_215:
[----:B------:R-:W-:Y:S05]  /*a350*/  BSYNC B1 ;  /* 0x0000000000017941 */ /* 0x000fea0003800000 */
.L_x_214:
        /* <DEDUP_REMOVED lines=12> */
.L_x_217:
[----:B------:R-:W-:Y:S05]  /*a420*/  BSYNC B1 ;  /* 0x0000000000017941 */ /* 0x000fea0003800000 */
.L_x_216:
        /* <DEDUP_REMOVED lines=12> */
.L_x_219:
[----:B------:R-:W-:Y:S05]  /*a4f0*/  BSYNC B1 ;  /* 0x0000000000017941 */ /* 0x000fea0003800000 */
.L_x_218:
        /* <DEDUP_REMOVED lines=12> */
.L_x_221:
[----:B------:R-:W-:Y:S05]  /*a5c0*/  BSYNC B1 ;  /* 0x0000000000017941 */ /* 0x000fea0003800000 */
.L_x_220:
        /* <DEDUP_REMOVED lines=12> */
.L_x_223:
[----:B------:R-:W-:Y:S05]  /*a690*/  BSYNC B1 ;  /* 0x0000000000017941 */ /* 0x000fea0003800000 */
.L_x_222:
        /* <DEDUP_REMOVED lines=12> */
.L_x_225:
[----:B------:R-:W-:Y:S05]  /*a760*/  BSYNC B1 ;  /* 0x0000000000017941 */ /* 0x000fea0003800000 */
.L_x_224:
        /* <DEDUP_REMOVED lines=12> */
.L_x_227:
[----:B------:R-:W-:Y:S05]  /*a830*/  BSYNC B1 ;  /* 0x0000000000017941 */ /* 0x000fea0003800000 */
.L_x_226:
        /* <DEDUP_REMOVED lines=12> */
.L_x_229:
[----:B------:R-:W-:Y:S05]  /*a900*/  BSYNC B1 ;  /* 0x0000000000017941 */ /* 0x000fea0003800000 */
.L_x_228:
        /* <DEDUP_REMOVED lines=12> */
.L_x_231:
[----:B------:R-:W-:Y:S05]  /*a9d0*/  BSYNC B1 ;  /* 0x0000000000017941 */ /* 0x000fea0003800000 */
.L_x_230:
        /* <DEDUP_REMOVED lines=12> */
.L_x_233:
[----:B------:R-:W-:Y:S05]  /*aaa0*/  BSYNC B1 ;  /* 0x0000000000017941 */ /* 0x000fea0003800000 */
.L_x_232:
        /* <DEDUP_REMOVED lines=12> */
.L_x_235:
[----:B------:R-:W-:Y:S05]  /*ab70*/  BSYNC B1 ;  /* 0x0000000000017941 */ /* 0x000fea0003800000 */
.L_x_234:
[----:B-----5:R-:W-:Y:S01]  /*ab80*/  LOP3.LUT R2, R2, 0xff, RZ, 0xc0, !PT ;  /* 0x000000ff02027812 */ /* 0x020fe200078ec0ff */
[----:B------:R-:W-:Y:S01]  /*ab90*/  BSSY B1, `(.L_x_236) ;  /* 0x000000b000017945 */ /* 0x000fe20003800000 */
[----:B------:R-:W-:Y:S02]  /*aba0*/  ISETP.LT.OR P3, PT, R41, 0x41, !P1 ;  /* 0x000000412900780c */ /* 0x000fe40004f61670 */
[----:B------:R-:W-:-:S05]  /*abb0*/  F2FP.F16.E4M3.UNPACK_B R2, R2 ;  /* 0x00000002ff02723e */ /* 0x000fca00020006ff */
[----:B------:R-:W-:-:S05]  /*abc0*/  HADD2.F32 R2, -RZ, R2.H0_H0 ;  /* 0x20000002ff027230 */ /* 0x000fca0000004100 */
[----:B0-----:R-:W-:-:S04]  /*abd0*/  FMUL R3, R2, UR21 ;  /* 0x0000001502037c20 */ /* 0x001fc80008400000 */
[----:B------:R-:W-:Y:S01]  /*abe0*/  FFMA R3, R0, UR20, R3 ;  /* 0x0000001400037c23 */ /* 0x000fe20008000003 */
[----:B------:R-:W-:-:S04]  /*abf0*/  PRMT R0, RZ, 0x7610, R0 ;  /* 0x00007610ff007816 */ /* 0x000fc80000000000 */
[----:B------:R-:W-:-:S05]  /*ac00*/  F2FP.SATFINITE.E4M3.F32.PACK_AB_MERGE_C R3, RZ, R3, RZ ;  /* 0x00000003ff03723e */ /* 0x000fca00048070ff */
[----:B------:R0:W-:Y:S01]  /*ac10*/  @!P2 STG.E.U8 desc[UR14][R28.64+0x41], R3 ;  /* 0x000041031c00a986 */ /* 0x0001e2000c10110e */
[----:B------:R-:W-:Y:S05]  /*ac20*/  @P3 BRA `(.L_x_237) ;  /* 0x0000000000043947 */ /* 0x000fea0003800000 */
[----:B------:R0:W5:Y:S02]  /*ac30*/  LDG.E.U8 R0, desc[UR14][R26.64+0x40] ;  /* 0x0000400e1a007981 */ /* 0x000164000c1e1100 */
.L_x_237:
[----:B------:R-:W-:Y:S05]  /*ac40*/  BSYNC B1 ;  /* 0x0000000000017941 */ /* 0x000fea0003800000 */
.L_x_236:
[----:B------:R-:W2:Y:S01]  /*ac50*/  LDL.LU R2, [R1] ;  /* 0x0000000001027983 */ /* 0x000ea20000300800 */
[----:B-----5:R-:W-:Y:S01]  /*ac60*/  LOP3.LUT R0, R0, 0xff, RZ, 0xc0, !PT ;  /* 0x000000ff00007812 */ /* 0x020fe200078ec0ff */
[----:B------:R-:W-:Y:S01]  /*ac70*/  BSSY B1, `(.L_x_238) ;  /* 0x000000b000017945 */ /* 0x000fe20003800000 */
[----:B------:R-:W-:Y:S02]  /*ac80*/  ISETP.LT.OR P2, PT, R41, 0x42, !P1 ;  /* 0x000000422900780c */ /* 0x000fe40004f41670 */
[----:B------:R-:W-:-:S05]  /*ac90*/  F2FP.F16.E4M3.UNPACK_B R0, R0 ;  /* 0x00000000ff00723e */ /* 0x000fca00020006ff */
[----:B------:R-:W-:-:S05]  /*aca0*/  HADD2.F32 R0, -RZ, R0.H0_H0 ;  /* 0x20000000ff007230 */ /* 0x000fca0000004100 */
[----:B------:R-:W-:-:S04]  /*acb0*/  FMUL R0, R0, UR21 ;  /* 0x0000001500007c20 */ /* 0x000fc80008400000 */
[----:B--2---:R-:W-:-:S05]  /*acc0*/  FFMA R0, R2, UR20, R0 ;  /* 0x0000001402007c23 */ /* 0x004fca0008000000 */
[----:B0-----:R-:W-:Y:S02]  /*acd0*/  F2FP.SATFINITE.E4M3.F32.PACK_AB_MERGE_C R3, RZ, R0, RZ ;  /* 0x00000000ff03723e */ /* 0x001fe400048070ff */
[----:B------:R-:W-:-:S03]  /*ace0*/  PRMT R0, RZ, 0x7610, R0 ;  /* 0x00007610ff007816 */ /* 0x000fc60000000000 */
[----:B------:R0:W-:Y:S01]  /*acf0*/  @!P3 STG.E.U8 desc[UR14][R30.64+0x40], R3 ;  /* 0x000040031e00b986 */ /* 0x0001e2000c10110e */
[----:B------:R-:W-:Y:S05]  /*ad00*/  @P2 BRA `(.L_x_239) ;  /* 0x0000000000042947 */ /* 0x000fea0003800000 */
[----:B------:R2:W5:Y:S02]  /*ad10*/  LDG.E.U8 R0, desc[UR14][R26.64+0x41] ;  /* 0x0000410e1a007981 */ /* 0x000564000c1e1100 */
.L_x_239:
[----:B------:R-:W-:Y:S05]  /*ad20*/  BSYNC B1 ;  /* 0x0000000000017941 */ /* 0x000fea0003800000 */
.L_x_238:
[----:B------:R-:W3:Y:S01]  /*ad30*/  LDL.LU R2, [R1+0x4] ;  /* 0x0000040001027983 */ /* 0x000ee20000300800 */
[----:B-----5:R-:W-:Y:S01]  /*ad40*/  LOP3.LUT R0, R0, 0xff, RZ, 0xc0, !PT ;  /* 0x000000ff00007812 */ /* 0x020fe200078ec0ff */
[----:B------:R-:W-:Y:S01]  /*ad50*/  BSSY B1, `(.L_x_240) ;  /* 0x000000b000017945 */ /* 0x000fe20003800000 */
[----:B------:R-:W-:Y:S02]  /*ad60*/  ISETP.LT.OR P3, PT, R41, 0x49, !P0 ;  /* 0x000000492900780c */ /* 0x000fe40004761670 */
[----:B------:R-:W-:-:S05]  /*ad70*/  F2FP.F16.E4M3.UNPACK_B R0, R0 ;  /* 0x00000000ff00723e */ /* 0x000fca00020006ff */
[----:B------:R-:W-:-:S05]  /*ad80*/  HADD2.F32 R0, -RZ, R0.H0_H0 ;  /* 0x20000000ff007230 */ /* 0x000fca0000004100 */
[----:B------:R-:W-:-:S04]  /*ad90*/  FMUL R0, R0, UR21 ;  /* 0x0000001500007c20 */ /* 0x000fc80008400000 */
[----:B---3--:R-:W-:-:S05]  /*ada0*/  FFMA R0, R2, UR20, R0 ;  /* 0x0000001402007c23 */ /* 0x008fca0008000000 */
[----:B0-----:R-:W-:Y:S02]  /*adb0*/  F2FP.SATFINITE.E4M3.F32.PACK_AB_MERGE_C R3, RZ, R0, RZ ;  /* 0x00000000ff03723e */ /* 0x001fe400048070ff */
[----:B------:R-:W-:-:S03]  /*adc0*/  PRMT R0, RZ, 0x7610, R0 ;  /* 0x00007610ff007816 */ /* 0x000fc60000000000 */
[----:B------:R0:W-:Y:S01]  /*add0*/  @!P2 STG.E.U8 desc[UR14][R30.64+0x41], R3 ;  /* 0x000041031e00a986 */ /* 0x0001e2000c10110e */
[----:B------:R-:W-:Y:S05]  /*ade0*/  @P3 BRA `(.L_x_241) ;  /* 0x0000000000043947 */ /* 0x000fea0003800000 */
[----:B------:R3:W5:Y:S02]  /*adf0*/  LDG.E.U8 R0, desc[UR14][R24.64+0x48] ;  /* 0x0000480e18007981 */ /* 0x000764000c1e1100 */
.L_x_241:
[----:B------:R-:W-:Y:S05]  /*ae00*/  BSYNC B1 ;  /* 0x0000000000017941 */ /* 0x000fea0003800000 */
.L_x_240:
[----:B------:R-:W2:Y:S01]  /*ae10*/  LDL.LU R2, [R1+0x8] ;  /* 0x0000080001027983 */ /* 0x000ea20000300800 */
        /* <DEDUP_REMOVED lines=12> */
.L_x_243:
[----:B------:R-:W-:Y:S05]  /*aee0*/  BSYNC B1 ;  /* 0x0000000000017941 */ /* 0x000fea0003800000 */
.L_x_242:
        /* <DEDUP_REMOVED lines=13> */
.L_x_245:
[----:B------:R-:W-:Y:S05]  /*afc0*/  BSYNC B1 ;  /* 0x0000000000017941 */ /* 0x000fea0003800000 */
.L_x_244:
        /* <DEDUP_REMOVED lines=13> */
.L_x_247:
[----:B------:R-:W-:Y:S05]  /*b0a0*/  BSYNC B1 ;  /* 0x0000000000017941 */ /* 0x000fea0003800000 */
.L_x_246:
        /* <DEDUP_REMOVED lines=13> */
.L_x_249:
[----:B------:R-:W-:Y:S05]  /*b180*/  BSYNC B1 ;  /* 0x0000000000017941 */ /* 0x000fea0003800000 */
.L_x_248:
        /* <DEDUP_REMOVED lines=13> */
.L_x_251:
[----:B------:R-:W-:Y:S05]  /*b260*/  BSYNC B1 ;  /* 0x0000000000017941 */ /* 0x000fea0003800000 */
.L_x_250:
        /* <DEDUP_REMOVED lines=13> */
.L_x_253:
[----:B------:R-:W-:Y:S05]  /*b340*/  BSYNC B1 ;  /* 0x0000000000017941 */ /* 0x000fea0003800000 */
.L_x_252:
        /* <DEDUP_REMOVED lines=13> */
.L_x_255:
[----:B------:R-:W-:Y:S05]  /*b420*/  BSYNC B1 ;  /* 0x0000000000017941 */ /* 0x000fea0003800000 */
.L_x_254:
        /* <DEDUP_REMOVED lines=13> */
.L_x_257:
[----:B------:R-:W-:Y:S05]  /*b500*/  BSYNC B1 ;  /* 0x0000000000017941 */ /* 0x000fea0003800000 */
.L_x_256:
        /* <DEDUP_REMOVED lines=13> */
.L_x_259:
[----:B------:R-:W-:Y:S05]  /*b5e0*/  BSYNC B1 ;  /* 0x0000000000017941 */ /* 0x000fea0003800000 */
.L_x_258:
        /* <DEDUP_REMOVED lines=13> */
.L_x_261:
[----:B------:R-:W-:Y:S05]  /*b6c0*/  BSYNC B1 ;  /* 0x0000000000017941 */ /* 0x000fea0003800000 */
.L_x_260:
        /* <DEDUP_REMOVED lines=13> */
.L_x_263:
[----:B------:R-:W-:Y:S05]  /*b7a0*/  BSYNC B1 ;  /* 0x0000000000017941 */ /* 0x000fea0003800000 */
.L_x_262:
        /* <DEDUP_REMOVED lines=13> */
.L_x_265:
[----:B------:R-:W-:Y:S05]  /*b880*/  BSYNC B1 ;  /* 0x0000000000017941 */ /* 0x000fea0003800000 */
.L_x_264:
        /* <DEDUP_REMOVED lines=13> */
.L_x_267:
[----:B------:R-:W-:Y:S05]  /*b960*/  BSYNC B1 ;  /* 0x0000000000017941 */ /* 0x000fea0003800000 */
.L_x_266:
        /* <DEDUP_REMOVED lines=13> */
.L_x_269:
[----:B------:R-:W-:Y:S05]  /*ba40*/  BSYNC B1 ;  /* 0x0000000000017941 */ /* 0x000fea0003800000 */
.L_x_268:
        /* <DEDUP_REMOVED lines=13> */
.L_x_271:
[----:B------:R-:W-:Y:S05]  /*bb20*/  BSYNC B1 ;  /* 0x0000000000017941 */ /* 0x000fea0003800000 */
.L_x_270:
        /* <DEDUP_REMOVED lines=13> */
.L_x_273:
[----:B------:R-:W-:Y:S05]  /*bc00*/  BSYNC B1 ;  /* 0x0000000000017941 */ /* 0x000fea0003800000 */
.L_x_272:
        /* <DEDUP_REMOVED lines=13> */
.L_x_275:
[----:B------:R-:W-:Y:S05]  /*bce0*/  BSYNC B1 ;  /* 0x0000000000017941 */ /* 0x000fea0003800000 */
.L_x_274:
        /* <DEDUP_REMOVED lines=13> */
.L_x_277:
[----:B------:R-:W-:Y:S05]  /*bdc0*/  BSYNC B1 ;  /* 0x0000000000017941 */ /* 0x000fea0003800000 */
.L_x_276:
        /* <DEDUP_REMOVED lines=13> */
.L_x_279:
[----:B------:R-:W-:Y:S05]  /*bea0*/  BSYNC B1 ;  /* 0x0000000000017941 */ /* 0x000fea0003800000 */
.L_x_278:
        /* <DEDUP_REMOVED lines=13> */
.L_x_281:
[----:B------:R-:W-:Y:S05]  /*bf80*/  BSYNC B1 ;  /* 0x0000000000017941 */ /* 0x000fea0003800000 */
.L_x_280:
        /* <DEDUP_REMOVED lines=13> */
.L_x_283:
[----:B------:R-:W-:Y:S05]  /*c060*/  BSYNC B1 ;  /* 0x0000000000017941 */ /* 0x000fea0003800000 */
.L_x_282:
        /* <DEDUP_REMOVED lines=13> */
.L_x_285:
[----:B------:R-:W-:Y:S05]  /*c140*/  BSYNC B1 ;  /* 0x0000000000017941 */ /* 0x000fea0003800000 */
.L_x_284:
        /* <DEDUP_REMOVED lines=13> */
.L_x_287:
[----:B------:R-:W-:Y:S05]  /*c220*/  BSYNC B1 ;  /* 0x0000000000017941 */ /* 0x000fea0003800000 */
.L_x_286:
        /* <DEDUP_REMOVED lines=13> */
.L_x_289:
[----:B------:R-:W-:Y:S05]  /*c300*/  BSYNC B1 ;  /* 0x0000000000017941 */ /* 0x000fea0003800000 */
.L_x_288:
        /* <DEDUP_REMOVED lines=13> */
.L_x_291:
[----:B------:R-:W-:Y:S05]  /*c3e0*/  BSYNC B1 ;  /* 0x0000000000017941 */ /* 0x000fea0003800000 */
.L_x_290:
        /* <DEDUP_REMOVED lines=13> */
.L_x_293:
[----:B------:R-:W-:Y:S05]  /*c4c0*/  BSYNC B1 ;  /* 0x0000000000017941 */ /* 0x000fea0003800000 */
.L_x_292:
        /* <DEDUP_REMOVED lines=13> */
.L_x_295:
[----:B------:R-:W-:Y:S05]  /*c5a0*/  BSYNC B1 ;  /* 0x0000000000017941 */ /* 0x000fea0003800000 */
.L_x_294:
[----:B------:R-:W-:Y:S05]  /*c5b0*/  @P1 BRA `(.L_x_296) ;  /* 0x0000002000ac1947 */ /* 0x000fea0003800000 */
[----:B------:R-:W2:Y:S01]  /*c5c0*/  LDL.LU R2, [R1+0x74] ;  /* 0x0000740001027983 */ /* 0x000ea20000300800 */
[----:B-----5:R-:W-:-:S04]  /*c5d0*/  LOP3.LUT R0, R0, 0xff, RZ, 0xc0, !PT ;  /* 0x000000ff00007812 */ /* 0x020fc800078ec0ff */
[----:B------:R-:W-:-:S05]  /*c5e0*/  F2FP.F16.E4M3.UNPACK_B R0, R0 ;  /* 0x00000000ff00723e */ /* 0x000fca00020006ff */
[----:B------:R-:W-:-:S05]  /*c5f0*/  HADD2.F32 R0, -RZ, R0.H0_H0 ;  /* 0x20000000ff007230 */ /* 0x000fca0000004100 */
[----:B------:R-:W-:-:S04]  /*c600*/  FMUL R0, R0, UR21 ;  /* 0x0000001500007c20 */ /* 0x000fc80008400000 */
[----:B--2---:R-:W-:-:S05]  /*c610*/  FFMA R0, R2, UR20, R0 ;  /* 0x0000001402007c23 */ /* 0x004fca0008000000 */
[----:B0-----:R-:W-:-:S05]  /*c620*/  F2FP.SATFINITE.E4M3.F32.PACK_AB_MERGE_C R3, RZ, R0, RZ ;  /* 0x00000000ff03723e */ /* 0x001fca00048070ff */
[----:B------:R0:W-:Y:S01]  /*c630*/  STG.E.U8 desc[UR14][R30.64+0x79], R3 ;  /* 0x000079031e007986 */ /* 0x0001e2000c10110e */
[----:B------:R-:W-:Y:S05]  /*c640*/  BRA `(.L_x_296) ;  /* 0x0000002000887947 */ /* 0x000fea0003800000 */
.L_x_39:
[C---:B------:R-:W-:Y:S01]  /*c650*/  ISETP.GE.AND P3, PT, R42.reuse, 0x1, PT ;  /* 0x000000012a00780c */ /* 0x040fe20003f66270 */
[----:B------:R-:W2:Y:S01]  /*c660*/  LDL.LU R227, [R1+0x10] ;  /* 0x0000100001e37983 */ /* 0x000ea20000300800 */
[----:B------:R-:W-:Y:S01]  /*c670*/  ISETP.GE.AND P2, PT, R42, 0x9, PT ;  /* 0x000000092a00780c */ /* 0x000fe20003f46270 */
[----:B------:R-:W-:Y:S01]  /*c680*/  FMUL R225, R225, UR20 ;  /* 0x00000014e1e17c20 */ /* 0x000fe20008400000 */
[C---:B------:R-:W-:Y:S01]  /*c690*/  ISETP.LT.OR P0, PT, R41.reuse, 0x1, !P3 ;  /* 0x000000012900780c */ /* 0x040fe20005f01670 */
[----:B------:R-:W-:Y:S01]  /*c6a0*/  FMUL R226, R226, UR20 ;  /* 0x00000014e2e27c20 */ /* 0x000fe20008400000 */
[----:B------:R-:W-:Y:S01]  /*c6b0*/  ISETP.LT.OR P1, PT, R41, 0x2, !P3 ;  /* 0x000000022900780c */ /* 0x000fe20005f21670 */
[----:B------:R-:W-:Y:S01]  /*c6c0*/  FMUL R223, R223, UR20 ;  /* 0x00000014dfdf7c20 */ /* 0x000fe20008400000 */
[----:B------:R-:W-:Y:S01]  /*c6d0*/  ISETP.LT.OR P6, PT, R41, 0x2, !P2 ;  /* 0x000000022900780c */ /* 0x000fe200057c1670 */
[----:B------:R-:W-:Y:S01]  /*c6e0*/  FMUL R224, R224, UR20 ;  /* 0x00000014e0e07c20 */ /* 0x000fe20008400000 */
[----:B------:R-:W-:-:S02]  /*c6f0*/  F2FP.SATFINITE.E4M3.F32.PACK_AB_MERGE_C R33, RZ, R226, RZ ;  /* 0x000000e2ff21723e */ /* 0x000fc400048070ff */
[----:B------:R-:W-:Y:S01]  /*c700*/  F2FP.SATFINITE.E4M3.F32.PACK_AB_MERGE_C R225, RZ, R225, RZ ;  /* 0x000000e1ffe1723e */ /* 0x000fe200048070ff */
[----:B------:R-:W-:Y:S01]  /*c710*/  FMUL R222, R222, UR20 ;  /* 0x00000014dede7c20 */ /* 0x000fe20008400000 */
[----:B------:R-:W-:Y:S01]  /*c720*/  ISETP.LT.OR P5, PT, R41, 0x1, !P2 ;  /* 0x000000012900780c */ /* 0x000fe200057a1670 */
[----:B------:R-:W-:Y:S01]  /*c730*/  FMUL R221, R221, UR20 ;  /* 0x00000014dddd7c20 */ /* 0x000fe20008400000 */
[----:B------:R-:W-:Y:S01]  /*c740*/  F2FP.SATFINITE.E4M3.F32.PACK_AB_MERGE_C R223, RZ, R223, RZ ;  /* 0x000000dfffdf723e */ /* 0x000fe200048070ff */
[----:B------:R0:W-:Y:S01]  /*c750*/  @!P0 STG.E.U8 desc[UR14][R24.64], R33 ;  /* 0x0000002118008986 */ /* 0x0001e2000c10110e */
[----:B------:R-:W-:-:S03]  /*c760*/  ISETP.LT.OR P0, PT, R41, 0x9, !P3 ;  /* 0x000000092900780c */ /* 0x000fc60005f01670 */
[----:B------:R-:W-:Y:S01]  /*c770*/  @!P1 STG.E.U8 desc[UR14][R24.64+0x1], R225 ;  /* 0x000001e118009986 */ /* 0x000fe2000c10110e */
[----:B------:R-:W-:-:S03]  /*c780*/  ISETP.LT.OR P1, PT, R41, 0xa, !P3 ;  /* 0x0000000a2900780c */ /* 0x000fc60005f21670 */
[----:B------:R-:W-:Y:S01]  /*c790*/  @!P6 STG.E.U8 desc[UR14][R26.64+0x1], R223 ;  /* 0x000001df1a00e986 */ /* 0x000fe2000c10110e */
[----:B------:R-:W-:Y:S01]  /*c7a0*/  ISETP.LT.OR P6, PT, R41, 0xa, !P2 ;  /* 0x0000000a2900780c */ /* 0x000fe200057c1670 */
[----:B------:R-:W-:Y:S01]  /*c7b0*/  FMUL R219, R219, UR20 ;  /* 0x00000014dbdb7c20 */ /* 0x000fe20008400000 */
[----:B------:R-:W-:Y:S01]  /*c7c0*/  F2FP.SATFINITE.E4M3.F32.PACK_AB_MERGE_C R35, RZ, R224, RZ ;  /* 0x000000e0ff23723e */ /* 0x000fe200048070ff */
[----:B------:R-:W-:Y:S01]  /*c7d0*/  FMUL R220, R220, UR20 ;  /* 0x00000014dcdc7c20 */ /* 0x000fe20008400000 */
[----:B0-----:R-:W-:Y:S01]  /*c7e0*/  F2FP.SATFINITE.E4M3.F32.PACK_AB_MERGE_C R33, RZ, R222, RZ ;  /* 0x000000deff21723e */ /* 0x001fe200048070ff */
[----:B------:R-:W-:Y:S01]  /*c7f0*/  FMUL R218, R218, UR20 ;  /* 0x00000014dada7c20 */ /* 0x000fe20008400000 */
[----:B------:R-:W-:Y:S01]  /*c800*/  F2FP.SATFINITE.E4M3.F32.PACK_AB_MERGE_C R221, RZ, R221, RZ ;  /* 0x000000ddffdd723e */ /* 0x000fe200048070ff */
[----:B------:R0:W-:Y:S01]  /*c810*/  @!P5 STG.E.U8 desc[UR14][R26.64], R35 ;  /* 0x000000231a00d986 */ /* 0x0001e2000c10110e */
[C---:B------:R-:W-:Y:S02]  /*c820*/  ISETP.LT.OR P5, PT, R41.reuse, 0x9, !P2 ;  /* 0x000000092900780c */ /* 0x040fe400057a1670 */
        /* <DEDUP_REMOVED lines=8> */
[----:B0-----:R-:W-:Y:S01]  /*c8b0*/  F2FP.SATFINITE.E4M3.F32.PACK_AB_MERGE_C R35, RZ, R220, RZ ;  /* 0x000000dcff23723e */ /* 0x001fe200048070ff */
[----:B------:R-:W-:Y:S01]  /*c8c0*/  FMUL R215, R215, UR20 ;  /* 0x00000014d7d77c20 */ /* 0x000fe20008400000 */
[----:B------:R-:W4:Y:S01]  /*c8d0*/  LDL.LU R226, [R1+0xc] ;  /* 0x00000c0001e27983 */ /* 0x000f220000300800 */
[----:B---3--:R-:W-:Y:S02]  /*c8e0*/  F2FP.SATFINITE.E4M3.F32.PACK_AB_MERGE_C R33, RZ, R218, RZ ;  /* 0x000000daff21723e */ /* 0x008fe400048070ff */
[----:B------:R-:W-:Y:S01]  /*c8f0*/  F2FP.SATFINITE.E4M3.F32.PACK_AB_MERGE_C R217, RZ, R217, RZ ;  /* 0x000000d9ffd9723e */ /* 0x000fe200048070ff */
[----:B------:R0:W-:Y:S01]  /*c900*/  @!P5 STG.E.U8 desc[UR14][R26.64+0x8], R35 ;  /* 0x000008231a00d986 */ /* 0x0001e2000c10110e */
[----:B------:R-:W-:-:S02]  /*c910*/  ISETP.LT.OR P5, PT, R41, 0x11, !P2 ;  /* 0x000000112900780c */ /* 0x000fc400057a1670 */
[----:B------:R-:W-:Y:S01]  /*c920*/  F2FP.SATFINITE.E4M3.F32.PACK_AB_MERGE_C R215, RZ, R215, RZ ;  /* 0x000000d7ffd7723e */ /* 0x000fe200048070ff */
[----:B------:R-:W3:Y:S01]  /*c930*/  LDL.LU R224, [R1+0x8] ;  /* 0x0000080001e07983 */ /* 0x000ee20000300800 */
[----:B------:R-:W-:-:S03]  /*c940*/  FMUL R216, R216, UR20 ;  /* 0x00000014d8d87c20 */ /* 0x000fc60008400000 */
[----:B------:R-:W4:Y:S04]  /*c950*/  LDL.LU R225, [R1+0x4] ;  /* 0x0000040001e17983 */ /* 0x000f280000300800 */
[----:B------:R-:W3:Y:S01]  /*c960*/  LDL.LU R223, [R1] ;  /* 0x0000000001df7983 */ /* 0x000ee20000300800 */
[----:B0-----:R-:W-:Y:S01]  /*c970*/  F2FP.SATFINITE.E4M3.F32.PACK_AB_MERGE_C R35, RZ, R216, RZ ;  /* 0x000000d8ff23723e */ /* 0x001fe200048070ff */
[----:B------:R-:W-:Y:S01]  /*c980*/  FMUL R214, R214, UR20 ;  /* 0x00000014d6d67c20 */ /* 0x000fe20008400000 */
[----:B------:R-:W-:Y:S01]  /*c990*/  FMUL R213, R213, UR20 ;  /* 0x00000014d5d57c20 */ /* 0x000fe20008400000 */
[----:B------:R0:W-:Y:S01]  /*c9a0*/  @!P0 STG.E.U8 desc[UR14][R24.64+0x10], R33 ;  /* 0x0000102118008986 */ /* 0x0001e2000c10110e */
[----:B------:R-:W-:Y:S01]  /*c9b0*/  ISETP.LT.OR P0, PT, R41, 0x19, !P3 ;  /* 0x000000192900780c */ /* 0x000fe20005f01670 */
[----:B------:R-:W-:Y:S01]  /*c9c0*/  FMUL R211, R211, UR20 ;  /* 0x00000014d3d37c20 */ /* 0x000fe20008400000 */
[----:B------:R-:W-:Y:S01]  /*c9d0*/  FMUL R212, R212, UR20 ;  /* 0x00000014d4d47c20 */ /* 0x000fe20008400000 */
[----:B------:R-:W-:Y:S01]  /*c9e0*/  @!P1 STG.E.U8 desc[UR14][R24.64+0x11], R217 ;  /* 0x000011d918009986 */ /* 0x000fe2000c10110e */
[C---:B------:R-:W-:Y:S01]  /*c9f0*/  ISETP.LT.OR P1, PT, R41.reuse, 0x1a, !P3 ;  /* 0x0000001a2900780c */ /* 0x040fe20005f21670 */
[----:B------:R-:W-:Y:S01]  /*ca00*/  FMUL R210, R210, UR20 ;  /* 0x00000014d2d27c20 */ /* 0x000fe20008400000 */
[----:B------:R-:W-:Y:S01]  /*ca10*/  F2FP.SATFINITE.E4M3.F32.PACK_AB_MERGE_C R213, RZ, R213, RZ ;  /* 0x000000d5ffd5723e */ /* 0x000fe200048070ff */
[----:B------:R-:W-:Y:S01]  /*ca20*/  @!P6 STG.E.U8 desc[UR14][R26.64+0x11], R215 ;  /* 0x000011d71a00e986 */ /* 0x000fe2000c10110e */
[----:B------:R-:W-:Y:S01]  /*ca30*/  ISETP.LT.OR P6, PT, R41, 0x1a, !P2 ;  /* 0x0000001a2900780c */ /* 0x000fe200057c1670 */
[----:B------:R-:W-:Y:S01]  /*ca40*/  FMUL R209, R209, UR20 ;  /* 0x00000014d1d17c20 */ /* 0x000fe20008400000 */
[----:B------:R-:W-:Y:S01]  /*ca50*/  F2FP.SATFINITE.E4M3.F32.PACK_AB_MERGE_C R211, RZ, R211, RZ ;  /* 0x000000d3ffd3723e */ /* 0x000fe200048070ff */
[----:B------:R1:W-:Y:S01]  /*ca60*/  @!P5 STG.E.U8 desc[UR14][R26.64+0x10], R35 ;  /* 0x000010231a00d986 */ /* 0x0003e2000c10110e */
[----:B0-----:R-:W-:Y:S01]  /*ca70*/  F2FP.SATFINITE.E4M3.F32.PACK_AB_MERGE_C R33, RZ, R214, RZ ;  /* 0x000000d6ff21723e */ /* 0x001fe200048070ff */
[----:B------:R-:W-:Y:S01]  /*ca80*/  FMUL R207, R207, UR20 ;  /* 0x00000014cfcf7c20 */ /* 0x000fe20008400000 */
[C---:B------:R-:W-:Y:S01]  /*ca90*/  ISETP.LT.OR P5, PT, R41.reuse, 0x19, !P2 ;  /* 0x000000192900780c */ /* 0x040fe200057a1670 */
[----:B------:R-:W-:Y:S01]  /*caa0*/  FMUL R208, R208, UR20 ;  /* 0x00000014d0d07c20 */ /* 0x000fe20008400000 */
[----:B------:R-:W-:Y:S01]  /*cab0*/  F2FP.SATFINITE.E4M3.F32.PACK_AB_MERGE_C R209, RZ, R209, RZ ;  /* 0x000000d1ffd1723e */ /* 0x000fe200048070ff */
[----:B------:R0:W-:Y:S01]  /*cac0*/  @!P0 STG.E.U8 desc[UR14][R24.64+0x18], R33 ;  /* 0x0000182118008986 */ /* 0x0001e2000c10110e */
[C---:B------:R-:W-:Y:S01]  /*cad0*/  ISETP.LT.OR P0, PT, R41.reuse, 0x21, !P3 ;  /* 0x000000212900780c */ /* 0x040fe20005f01670 */
[----:B------:R-:W-:Y:S01]  /*cae0*/  FMUL R206, R206, UR20 ;  /* 0x00000014cece7c20 */ /* 0x000fe20008400000 */
[----:B------:R-:W-:Y:S01]  /*caf0*/  F2FP.SATFINITE.E4M3.F32.PACK_AB_MERGE_C R207, RZ, R207, RZ ;  /* 0x000000cfffcf723e */ /* 0x000fe200048070ff */
[----:B------:R-:W-:Y:S01]  /*cb00*/  @!P1 STG.E.U8 desc[UR14][R24.64+0x19], R213 ;  /* 0x000019d518009986 */ /* 0x000fe2000c10110e */
[----:B------:R-:W-:Y:S01]  /*cb10*/  ISETP.LT.OR P1, PT, R41, 0x22, !P3 ;  /* 0x000000222900780c */ /* 0x000fe20005f21670 */
[----:B------:R-:W-:Y:S01]  /*cb20*/  FMUL R205, R205, UR20 ;  /* 0x00000014cdcd7c20 */ /* 0x000fe20008400000 */
[----:B-1----:R-:W-:Y:S01]  /*cb30*/  F2FP.SATFINITE.E4M3.F32.PACK_AB_MERGE_C R35, RZ, R212, RZ ;  /* 0x000000d4ff23723e */ /* 0x002fe200048070ff */
        /* <DEDUP_REMOVED lines=11> */
[----:B------:R-:W-:Y:S01]  /*cbf0*/  ISETP.LT.OR P0, PT, R41, 0x29, !P3 ;  /* 0x000000292900780c */ /* 0x000fe20005f01670 */
[----:B------:R-:W-:Y:S01]  /*cc00*/  FMUL R201, R201, UR20 ;  /* 0x00000014c9c97c20 */ /* 0x000fe20008400000 */
[----:B------:R-:W-:Y:S01]  /*cc10*/  FMUL R199, R199, UR20 ;  /* 0x00000014c7c77c20 */ /* 0x000fe20008400000 */
[----:B------:R-:W-:Y:S01]  /*cc20*/  @!P1 STG.E.U8 desc[UR14][R24.64+0x21], R209 ;  /* 0x000021d118009986 */ /* 0x000fe2000c10110e */
[C---:B------:R-:W-:Y:S01]  /*cc30*/  ISETP.LT.OR P1, PT, R41.reuse, 0x2a, !P3 ;  /* 0x0000002a2900780c */ /* 0x040fe20005f21670 */
        /* <DEDUP_REMOVED lines=9> */
[----:B------:R-:W-:Y:S01]  /*ccd0*/  ISETP.LT.OR P5, PT, R41, 0x29, !P2 ;  /* 0x000000292900780c */ /* 0x000fe200057a1670 */
[----:B------:R-:W-:Y:S01]  /*cce0*/  FMUL R195, R195, UR20 ;  /* 0x00000014c3c37c20 */ /* 0x000fe20008400000 */
[----:B------:R-:W-:Y:S01]  /*ccf0*/  F2FP.SATFINITE.E4M3.F32.PACK_AB_MERGE_C R199, RZ, R199, RZ ;  /* 0x000000c7ffc7723e */ /* 0x000fe200048070ff */
[----:B------:R0:W-:Y:S01]  /*cd00*/  @!P0 STG.E.U8 desc[UR14][R24.64+0x28], R33 ;  /* 0x0000282118008986 */ /* 0x0001e2000c10110e */
[C---:B------:R-:W-:Y:S01]  /*cd10*/  ISETP.LT.OR P0, PT, R41.reuse, 0x31, !P3 ;  /* 0x000000312900780c */ /* 0x040fe20005f01670 */
[----:B------:R-:W-:Y:S01]  /*cd20*/  FMUL R196, R196, UR20 ;  /* 0x00000014c4c47c20 */ /* 0x000fe20008400000 */
[----:B------:R-:W-:Y:S01]  /*cd30*/  F2FP.SATFINITE.E4M3.F32.PACK_AB_MERGE_C R197, RZ, R197, RZ ;  /* 0x000000c5ffc5723e */ /* 0x000fe200048070ff */
        /* <DEDUP_REMOVED lines=59> */
[C---:B------:R-:W-:Y:S01]  /*d0f0*/  ISETP.LT.OR P6, PT, R41.reuse, 0x4a, !P2 ;  /* 0x0000004a2900780c */ /* 0x040fe200057c1670 */
        /* <DEDUP_REMOVED lines=57> */
[----:B------:R-:W-:Y:S01]  /*d490*/  ISETP.LT.OR P5, PT, R41, 0x61, !P3 ;  /* 0x000000612900780c */ /* 0x000fe20005fa1670 */
[----:B------:R-:W-:Y:S01]  /*d4a0*/  FMUL R161, R161, UR20 ;  /* 0x00000014a1a17c20 */ /* 0x000fe20008400000 */
[----:B0-----:R-:W-:Y:S01]  /*d4b0*/  F2FP.SATFINITE.E4M3.F32.PACK_AB_MERGE_C R33, RZ, R178, RZ ;  /* 0x000000b2ff21723e */ /* 0x001fe200048070ff */
[----:B------:R-:W-:Y:S01]  /*d4c0*/  FMUL R160, R160, UR20 ;  /* 0x00000014a0a07c20 */ /* 0x000fe20008400000 */
[----:B------:R-:W-:Y:S01]  /*d4d0*/  FMUL R159, R159, UR20 ;  /* 0x000000149f9f7c20 */ /* 0x000fe20008400000 */
[----:B------:R-:W-:Y:S01]  /*d4e0*/  FMUL R157, R157, UR20 ;  /* 0x000000149d9d7c20 */ /* 0x000fe20008400000 */
[----:B------:R-:W-:Y:S01]  /*d4f0*/  F2FP.SATFINITE.E4M3.F32.PACK_AB_MERGE_C R161, RZ, R161, RZ ;  /* 0x000000a1ffa1723e */ /* 0x000fe200048070ff */
[----:B------:R-:W-:Y:S01]  /*d500*/  FMUL R158, R158, UR20 ;  /* 0x000000149e9e7c20 */ /* 0x000fe20008400000 */
[----:B------:R-:W-:Y:S01]  /*d510*/  FMUL R156, R156, UR20 ;  /* 0x000000149c9c7c20 */ /* 0x000fe20008400000 */
[----:B------:R-:W-:Y:S01]  /*d520*/  @!P6 STG.E.U8 desc[UR14][R24.64+0x61], R177 ;  /* 0x000061b11800e986 */ /* 0x000fe2000c10110e */
[----:B------:R-:W-:Y:S01]  /*d530*/  ISETP.LT.OR P6, PT, R41, 0x69, !P3 ;  /* 0x000000692900780c */ /* 0x000fe20005fc1670 */
[----:B------:R-:W-:Y:S01]  /*d540*/  FMUL R155, R155, UR20 ;  /* 0x000000149b9b7c20 */ /* 0x000fe20008400000 */
[----:B-1----:R-:W-:Y:S01]  /*d550*/  F2FP.SATFINITE.E4M3.F32.PACK_AB_MERGE_C R35, RZ, R176, RZ ;  /* 0x000000b0ff23723e */ /* 0x002fe200048070ff */
[----:B------:R0:W-:Y:S01]  /*d560*/  @!P5 STG.E.U8 desc[UR14][R24.64+0x60], R33 ;  /* 0x000060211800d986 */ /* 0x0001e2000c10110e */
        /* <DEDUP_REMOVED lines=16> */
[----:B-1----:R-:W-:Y:S01]  /*d670*/  F2FP.SATFINITE.E4M3.F32.PACK_AB_MERGE_C R35, RZ, R170, RZ ;  /* 0x000000aaff23723e */ /* 0x002fe200048070ff */
[----:B------:R-:W-:Y:S01]  /*d680*/  @!P0 STG.E.U8 desc[UR14][R24.64+0x69], R173 ;  /* 0x000069ad18008986 */ /* 0x000fe2000c10110e */
        /* <DEDUP_REMOVED lines=12> */
[----:B------:R-:W-:Y:S01]  /*d750*/  ISETP.LT.OR P6, PT, R41, 0x79, !P3 ;  /* 0x000000792900780c */ /* 0x000fe20005fc1670 */
[----:B------:R-:W-:Y:S01]  /*d760*/  FMUL R17, R17, UR20 ;  /* 0x0000001411117c20 */ /* 0x000fe20008400000 */
[----:B------:R-:W-:Y:S01]  /*d770*/  ISETP.LT.OR P3, PT, R41, 0x7a, !P3 ;  /* 0x0000007a2900780c */ /* 0x000fe20005f61670 */
[----:B------:R-:W-:Y:S01]  /*d780*/  @!P0 STG.E.U8 desc[UR14][R24.64+0x71], R169 ;  /* 0x000071a918008986 */ /* 0x000fe2000c10110e */
[----:B0-----:R-:W-:Y:S01]  /*d790*/  F2FP.SATFINITE.E4M3.F32.PACK_AB_MERGE_C R33, RZ, R168, RZ ;  /* 0x000000a8ff21723e */ /* 0x001fe200048070ff */
[----:B------:R-:W-:Y:S01]  /*d7a0*/  FMUL R18, R18, UR20 ;  /* 0x0000001412127c20 */ /* 0x000fe20008400000 */
[----:B------:R-:W-:Y:S01]  /*d7b0*/  ISETP.GE.AND P0, PT, R42, 0x89, PT ;  /* 0x000000892a00780c */ /* 0x000fe20003f06270 */
[----:B------:R-:W-:Y:S01]  /*d7c0*/  FMUL R16, R16, UR20 ;  /* 0x0000001410107c20 */ /* 0x000fe20008400000 */
[----:B------:R-:W-:Y:S01]  /*d7d0*/  F2FP.SATFINITE.E4M3.F32.PACK_AB_MERGE_C R21, RZ, R21, RZ ;  /* 0x00000015ff15723e */ /* 0x000fe200048070ff */
[----:B------:R0:W-:Y:S01]  /*d7e0*/  @!P1 STG.E.U8 desc[UR14][R26.64+0x70], R33 ;  /* 0x000070211a009986 */ /* 0x0001e2000c10110e */
[----:B------:R-:W-:Y:S01]  /*d7f0*/  ISETP.GE.AND P1, PT, R42, 0x81, PT ;  /* 0x000000812a00780c */ /* 0x000fe20003f26270 */
[----:B------:R-:W-:Y:S01]  /*d800*/  FMUL R15, R15, UR20 ;  /* 0x000000140f0f7c20 */ /* 0x000fe20008400000 */
[----:B-1----:R-:W-:Y:S01]  /*d810*/  F2FP.SATFINITE.E4M3.F32.PACK_AB_MERGE_C R35, RZ, R166, RZ ;  /* 0x000000a6ff23723e */ /* 0x002fe200048070ff */
[----:B------:R-:W-:Y:S01]  /*d820*/  @!P5 STG.E.U8 desc[UR14][R26.64+0x71], R167 ;  /* 0x000071a71a00d986 */ /* 0x000fe2000c10110e */
[----:B------:R-:W-:Y:S01]  /*d830*/  ISETP.LT.OR P5, PT, R41, 0x79, !P2 ;  /* 0x000000792900780c */ /* 0x000fe200057a1670 */
[----:B------:R-:W-:Y:S01]  /*d840*/  FMUL R13, R13, UR20 ;  /* 0x000000140d0d7c20 */ /* 0x000fe20008400000 */
[C---:B------:R-:W-:Y:S01]  /*d850*/  ISETP.LT.OR P2, PT, R41.reuse, 0x7a, !P2 ;  /* 0x0000007a2900780c */ /* 0x040fe20005741670 */
        /* <DEDUP_REMOVED lines=9> */
[----:B------:R-:W-:Y:S01]  /*d8f0*/  F2FP.SATFINITE.E4M3.F32.PACK_AB_MERGE_C R17, RZ, R17, RZ ;  /* 0x00000011ff11723e */ /* 0x000fe200048070ff */
[----:B------:R-:W-:Y:S01]  /*d900*/  @!P5 STG.E.U8 desc[UR14][R26.64+0x78], R37 ;  /* 0x000078251a00d986 */ /* 0x000fe2000c10110e */
[----:B------:R-:W-:Y:S01]  /*d910*/  ISETP.LT.OR P5, PT, R41, 0x1, !P0 ;  /* 0x000000012900780c */ /* 0x000fe200047a1670 */
[----:B------:R-:W-:Y:S01]  /*d920*/  FMUL R9, R9, UR20 ;  /* 0x0000001409097c20 */ /* 0x000fe20008400000 */
[----:B------:R-:W-:Y:S01]  /*d930*/  F2FP.SATFINITE.E4M3.F32.PACK_AB_MERGE_C R15, RZ, R15, RZ ;  /* 0x0000000fff0f723e */ /* 0x000fe200048070ff */
[----:B------:R0:W-:Y:S01]  /*d940*/  @!P2 STG.E.U8 desc[UR14][R26.64+0x79], R163 ;  /* 0x000079a31a00a986 */ /* 0x0001e2000c10110e */
[C---:B------:R-:W-:Y:S01]  /*d950*/  ISETP.LT.OR P2, PT, R41.reuse, 0xa, !P1 ;  /* 0x0000000a2900780c */ /* 0x040fe20004f41670 */
        /* <DEDUP_REMOVED lines=9> */
[----:B------:R-:W-:Y:S01]  /*d9f0*/  F2FP.SATFINITE.E4M3.F32.PACK_AB_MERGE_C R11, RZ, R11, RZ ;  /* 0x0000000bff0b723e */ /* 0x000fe200048070ff */
[----:B------:R2:W-:Y:S01]  /*da00*/  @!P5 STG.E.U8 desc[UR14][R30.64], R33 ;  /* 0x000000211e00d986 */ /* 0x0005e2000c10110e */
[----:B------:R-:W-:Y:S01]  /*da10*/  ISETP.LT.OR P5, PT, R41, 0x9, !P0 ;  /* 0x000000092900780c */ /* 0x000fe200047a1670 */
[----:B------:R-:W-:Y:S01]  /*da20*/  FMUL R5, R5, UR20 ;  /* 0x0000001405057c20 */ /* 0x000fe20008400000 */
[----:B0-----:R-:W-:Y:S01]  /*da30*/  F2FP.SATFINITE.E4M3.F32.PACK_AB_MERGE_C R27, RZ, R156, RZ ;  /* 0x0000009cff1b723e */ /* 0x001fe200048070ff */
[----:B-----5:R-:W-:Y:S01]  /*da40*/  FMUL R0, R0, UR20 ;  /* 0x0000001400007c20 */ /* 0x020fe20008400000 */
[----:B------:R-:W-:Y:S01]  /*da50*/  F2FP.SATFINITE.E4M3.F32.PACK_AB_MERGE_C R9, RZ, R9, RZ ;  /* 0x00000009ff09723e */ /* 0x000fe200048070ff */
[----:B------:R-:W-:Y:S01]  /*da60*/  FMUL R6, R6, UR20 ;  /* 0x0000001406067c20 */ /* 0x000fe20008400000 */
[----:B------:R-:W-:Y:S01]  /*da70*/  F2FP.SATFINITE.E4M3.F32.PACK_AB_MERGE_C R7, RZ, R7, RZ ;  /* 0x00000007ff07723e */ /* 0x000fe200048070ff */
[----:B------:R-:W4:Y:S01]  /*da80*/  LDL.LU R221, [R1+0x14] ;  /* 0x0000140001dd7983 */ /* 0x000f220000300800 */
[----:B-1----:R-:W-:Y:S01]  /*da90*/  F2FP.SATFINITE.E4M3.F32.PACK_AB_MERGE_C R25, RZ, R158, RZ ;  /* 0x0000009eff19723e */ /* 0x002fe200048070ff */
[----:B------:R-:W-:Y:S01]  /*daa0*/  FMUL R2, R2, UR20 ;  /* 0x0000001402027c20 */ /* 0x000fe20008400000 */
[----:B------:R-:W-:Y:S01]  /*dab0*/  F2FP.SATFINITE.E4M3.F32.PACK_AB_MERGE_C R5, RZ, R5, RZ ;  /* 0x00000005ff05723e */ /* 0x000fe200048070ff */
[----:B------:R-:W-:Y:S01]  /*dac0*/  @!P6 STG.E.U8 desc[UR14][R30.64+0x1], R159 ;  /* 0x0000019f1e00e986 */ /* 0x000fe2000c10110e */
[----:B------:R-:W-:Y:S01]  /*dad0*/  ISETP.LT.OR P6, PT, R41, 0xa, !P0 ;  /* 0x0000000a2900780c */ /* 0x000fe200047c1670 */
[----:B------:R-:W-:Y:S01]  /*dae0*/  FMUL R3, R3, UR20 ;  /* 0x0000001403037c20 */ /* 0x000fe20008400000 */
[----:B--2---:R-:W-:Y:S01]  /*daf0*/  F2FP.SATFINITE.E4M3.F32.PACK_AB_MERGE_C R33, RZ, R152, RZ ;  /* 0x00000098ff21723e */ /* 0x004fe200048070ff */
[----:B------:R-:W-:Y:S01]  /*db00*/  @!P2 STG.E.U8 desc[UR14][R28.64+0x9], R157 ;  /* 0x0000099d1c00a986 */ /* 0x000fe2000c10110e */
[----:B------:R-:W-:Y:S01]  /*db10*/  ISETP.LT.OR P2, PT, R41, 0x12, !P1 ;  /* 0x000000122900780c */ /* 0x000fe20004f41670 */
[----:B------:R-:W-:-:S02]  /*db20*/  FMUL R4, R4, UR20 ;  /* 0x0000001404047c20 */ /* 0x000fc40008400000 */
[----:B------:R0:W-:Y:S01]  /*db30*/  @!P3 STG.E.U8 desc[UR14][R28.64+0x8], R25 ;  /* 0x000008191c00b986 */ /* 0x0001e2000c10110e */
[----:B------:R-:W-:-:S03]  /*db40*/  ISETP.LT.OR P3, PT, R41, 0x11, !P1 ;  /* 0x000000112900780c */ /* 0x000fc60004f61670 */
[----:B------:R1:W-:Y:S01]  /*db50*/  @!P5 STG.E.U8 desc[UR14][R30.64+0x8], R27 ;  /* 0x0000081b1e00d986 */ /* 0x0003e2000c10110e */
[----:B------:R-:W-:-:S03]  /*db60*/  ISETP.LT.OR P5, PT, R41, 0x11, !P0 ;  /* 0x000000112900780c */ /* 0x000fc600047a1670 */
[----:B------:R-:W-:Y:S01]  /*db70*/  @!P6 STG.E.U8 desc[UR14][R30.64+0x9], R155 ;  /* 0x0000099b1e00e986 */ /* 0x000fe2000c10110e */
[----:B------:R-:W-:-:S03]  /*db80*/  ISETP.LT.OR P6, PT, R41, 0x12, !P0 ;  /* 0x000000122900780c */ /* 0x000fc600047c1670 */
[----:B------:R-:W-:Y:S01]  /*db90*/  @!P2 STG.E.U8 desc[UR14][R28.64+0x11], R153 ;  /* 0x000011991c00a986 */ /* 0x000fe2000c10110e */
[----:B------:R-:W-:Y:S02]  /*dba0*/  ISETP.LT.OR P2, PT, R41, 0x1a, !P1 ;  /* 0x0000001a2900780c */ /* 0x000fe40004f41670 */
[----:B0-----:R-:W-:Y:S01]  /*dbb0*/  F2FP.SATFINITE.E4M3.F32.PACK_AB_MERGE_C R25, RZ, R154, RZ ;  /* 0x0000009aff19723e */ /* 0x001fe200048070ff */
[----:B------:R-:W2:Y:S01]  /*dbc0*/  LDL.LU R220, [R1+0x18] ;  /* 0x0000180001dc7983 */ /* 0x000ea20000300800 */
[----:B-1----:R-:W-:-:S03]  /*dbd0*/  F2FP.SATFINITE.E4M3.F32.PACK_AB_MERGE_C R27, RZ, R20, RZ ;  /* 0x00000014ff1b723e */ /* 0x002fc600048070ff */
[----:B------:R0:W-:Y:S01]  /*dbe0*/  @!P3 STG.E.U8 desc[UR14][R28.64+0x10], R25 ;  /* 0x000010191c00b986 */ /* 0x0001e2000c10110e */
[----:B------:R-:W-:-:S03]  /*dbf0*/  ISETP.LT.OR P3, PT, R41, 0x19, !P1 ;  /* 0x000000192900780c */ /* 0x000fc60004f61670 */
[----:B------:R-:W-:Y:S01]  /*dc00*/  @!P5 STG.E.U8 desc[UR14][R30.64+0x10], R33 ;  /* 0x000010211e00d986 */ /* 0x000fe2000c10110e */
[----:B------:R-:W-:-:S03]  /*dc10*/  ISETP.LT.OR P5, PT, R41, 0x19, !P0 ;  /* 0x000000192900780c */ /* 0x000fc600047a1670 */
[----:B------:R1:W-:Y:S01]  /*dc20*/  @!P6 STG.E.U8 desc[UR14][R30.64+0x11], R23 ;  /* 0x000011171e00e986 */ /* 0x0003e2000c10110e */
[----:B------:R-:W-:-:S03]  /*dc30*/  ISETP.LT.OR P6, PT, R41, 0x1a, !P0 ;  /* 0x0000001a2900780c */ /* 0x000fc600047c1670 */
[----:B------:R3:W-:Y:S01]  /*dc40*/  @!P2 STG.E.U8 desc[UR14][R28.64+0x19], R21 ;  /* 0x000019151c00a986 */ /* 0x0007e2000c10110e */
[C---:B------:R-:W-:Y:S02]  /*dc50*/  ISETP.LT.OR P2, PT, R41.reuse, 0x22, !P1 ;  /* 0x000000222900780c */ /* 0x040fe40004f41670 */
[----:B0-----:R-:W-:Y:S01]  /*dc60*/  F2FP.SATFINITE.E4M3.F32.PACK_AB_MERGE_C R25, RZ, R22, RZ ;  /* 0x00000016ff19723e */ /* 0x001fe200048070ff */
[----:B------:R-:W2:Y:S04]  /*dc70*/  LDL.LU R222, [R1+0x1c] ;  /* 0x00001c0001de7983 */ /* 0x000ea80000300800 */
[----:B------:R-:W-:Y:S01]  /*dc80*/  @!P3 STG.E.U8 desc[UR14][R28.64+0x18], R25 ;  /* 0x000018191c00b986 */ /* 0x000fe2000c10110e */
[C---:B------:R-:W-:Y:S02]  /*dc90*/  ISETP.LT.OR P3, PT, R41.reuse, 0x21, !P1 ;  /* 0x000000212900780c */ /* 0x040fe40004f61670 */
[----:B-1----:R-:W-:Y:S01]  /*dca0*/  F2FP.SATFINITE.E4M3.F32.PACK_AB_MERGE_C R23, RZ, R18, RZ ;  /* 0x00000012ff17723e */ /* 0x002fe200048070ff */
[----:B------:R-:W-:Y:S01]  /*dcb0*/  @!P5 STG.E.U8 desc[UR14][R30.64+0x18], R27 ;  /* 0x0000181b1e00d986 */ /* 0x000fe2000c10110e */
[----:B------:R-:W-:-:S02]  /*dcc0*/  ISETP.LT.OR P5, PT, R41, 0x21, !P0 ;  /* 0x000000212900780c */ /* 0x000fc400047a1670 */
[----:B---3--:R-:W-:Y:S01]  /*dcd0*/  F2FP.SATFINITE.E4M3.F32.PACK_AB_MERGE_C R21, RZ, R16, RZ ;  /* 0x00000010ff15723e */ /* 0x008fe200048070ff */
[----:B------:R0:W-:Y:S01]  /*dce0*/  @!P6 STG.E.U8 desc[UR14][R30.64+0x19], R19 ;  /* 0x000019131e00e986 */ /* 0x0001e2000c10110e */
[----:B------:R-:W-:-:S03]  /*dcf0*/  ISETP.LT.OR P6, PT, R41, 0x22, !P0 ;  /* 0x000000222900780c */ /* 0x000fc600047c1670 */
[----:B------:R1:W-:Y:S01]  /*dd00*/  @!P2 STG.E.U8 desc[UR14][R28.64+0x21], R17 ;  /* 0x000021111c00a986 */ /* 0x0003e2000c10110e */
[----:B------:R-:W-:-:S03]  /*dd10*/  ISETP.LT.OR P2, PT, R41, 0x2a, !P1 ;  /* 0x0000002a2900780c */ /* 0x000fc60004f41670 */
[----:B------:R-:W-:Y:S01]  /*dd20*/  @!P3 STG.E.U8 desc[UR14][R28.64+0x20], R23 ;  /* 0x000020171c00b986 */ /* 0x000fe2000c10110e */
[----:B------:R-:W-:-:S03]  /*dd30*/  ISETP.LT.OR P3, PT, R41, 0x29, !P1 ;  /* 0x000000292900780c */ /* 0x000fc60004f61670 */
[----:B------:R-:W-:Y:S01]  /*dd40*/  @!P5 STG.E.U8 desc[UR14][R30.64+0x20], R21 ;  /* 0x000020151e00d986 */ /* 0x000fe2000c10110e */
[C---:B------:R-:W-:Y:S02]  /*dd50*/  ISETP.LT.OR P5, PT, R41.reuse, 0x29, !P0 ;  /* 0x000000292900780c */ /* 0x040fe400047a1670 */
[----:B0-----:R-:W-:Y:S01]  /*dd60*/  F2FP.SATFINITE.E4M3.F32.PACK_AB_MERGE_C R19, RZ, R14, RZ ;  /* 0x0000000eff13723e */ /* 0x001fe200048070ff */
[----:B------:R0:W-:Y:S01]  /*dd70*/  @!P6 STG.E.U8 desc[UR14][R30.64+0x21], R15 ;  /* 0x0000210f1e00e986 */ /* 0x0001e2000c10110e */
[C---:B------:R-:W-:Y:S02]  /*dd80*/  ISETP.LT.OR P6, PT, R41.reuse, 0x2a, !P0 ;  /* 0x0000002a2900780c */ /* 0x040fe400047c1670 */
[----:B-1----:R-:W-:Y:S01]  /*dd90*/  F2FP.SATFINITE.E4M3.F32.PACK_AB_MERGE_C R17, RZ, R12, RZ ;  /* 0x0000000cff11723e */ /* 0x002fe200048070ff */
        /* <DEDUP_REMOVED lines=15> */
[----:B0-----:R-:W-:Y:S02]  /*de90*/  F2FP.SATFINITE.E4M3.F32.PACK_AB_MERGE_C R11, RZ, R6, RZ ;  /* 0x00000006ff0b723e */ /* 0x001fe400048070ff */
[C---:B------:R-:W-:Y:S01]  /*dea0*/  ISETP.LT.OR P5, PT, R41.reuse, 0x39, !P0 ;  /* 0x000000392900780c */ /* 0x040fe200047a1670 */
[----:B------:R0:W-:Y:S01]  /*deb0*/  @!P6 STG.E.U8 desc[UR14][R30.64+0x31], R7 ;  /* 0x000031071e00e986 */ /* 0x0001e2000c10110e */
[----:B-1----:R-:W-:Y:S02]  /*dec0*/  F2FP.SATFINITE.E4M3.F32.PACK_AB_MERGE_C R9, RZ, R4, RZ ;  /* 0x00000004ff09723e */ /* 0x002fe400048070ff */
[----:B------:R-:W-:Y:S01]  /*ded0*/  ISETP.LT.OR P6, PT, R41, 0x3a, !P0 ;  /* 0x0000003a2900780c */ /* 0x000fe200047c1670 */
[----:B------:R1:W-:Y:S04]  /*dee0*/  @!P2 STG.E.U8 desc[UR14][R28.64+0x39], R5 ;  /* 0x000039051c00a986 */ /* 0x0003e8000c10110e */
[----:B------:R3:W-:Y:S01]  /*def0*/  @!P3 STG.E.U8 desc[UR14][R28.64+0x38], R11 ;  /* 0x0000380b1c00b986 */ /* 0x0007e2000c10110e */
[----:B------:R-:W-:Y:S01]  /*df00*/  FMUL R4, R227, UR20 ;  /* 0x00000014e3047c20 */ /* 0x000fe20008400000 */
[----:B------:R-:W-:-:S02]  /*df10*/  ISETP.LT.OR P3, PT, R41, 0x41, !P1 ;  /* 0x000000412900780c */ /* 0x000fc40004f61670 */
[----:B0-----:R-:W-:Y:S02]  /*df20*/  F2FP.SATFINITE.E4M3.F32.PACK_AB_MERGE_C R7, RZ, R3, RZ ;  /* 0x00000003ff07723e */ /* 0x001fe400048070ff */
[----:B-1----:R-:W-:Y:S01]  /*df30*/  F2FP.SATFINITE.E4M3.F32.PACK_AB_MERGE_C R5, RZ, R0, RZ ;  /* 0x00000000ff05723e */ /* 0x002fe200048070ff */
[----:B------:R-:W-:Y:S01]  /*df40*/  FMUL R0, R223, UR20 ;  /* 0x00000014df007c20 */ /* 0x000fe20008400000 */
[----:B------:R-:W-:Y:S01]  /*df50*/  ISETP.LT.OR P2, PT, R41, 0x42, !P1 ;  /* 0x000000422900780c */ /* 0x000fe20004f41670 */
[----:B------:R-:W2:Y:S01]  /*df60*/  LDL.LU R223, [R1+0x20] ;  /* 0x0000200001df7983 */ /* 0x000ea20000300800 */
[----:B---3--:R-:W-:Y:S02]  /*df70*/  F2FP.SATFINITE.E4M3.F32.PACK_AB_MERGE_C R11, RZ, R2, RZ ;  /* 0x00000002ff0b723e */ /* 0x008fe400048070ff */
[----:B------:R-:W-:Y:S01]  /*df80*/  F2FP.SATFINITE.E4M3.F32.PACK_AB_MERGE_C R13, RZ, R0, RZ ;  /* 0x00000000ff0d723e */ /* 0x000fe200048070ff */
[----:B----4-:R-:W-:Y:S01]  /*df90*/  FMUL R0, R225, UR20 ;  /* 0x00000014e1007c20 */ /* 0x010fe20008400000 */
[----:B------:R-:W-:Y:S01]  /*dfa0*/  FMUL R2, R224, UR20 ;  /* 0x00000014e0027c20 */ /* 0x000fe20008400000 */
[----:B------:R-:W3:Y:S04]  /*dfb0*/  LDL.LU R225, [R1+0x24] ;  /* 0x0000240001e17983 */ /* 0x000ee80000300800 */
[----:B------:R-:W4:Y:S01]  /*dfc0*/  LDL.LU R224, [R1+0x28] ;  /* 0x0000280001e07983 */ /* 0x000f220000300800 */
[----:B------:R-:W-:-:S03]  /*dfd0*/  FMUL R3, R226, UR20 ;  /* 0x00000014e2037c20 */ /* 0x000fc60008400000 */
[----:B------:R-:W4:Y:S04]  /*dfe0*/  LDL.LU R226, [R1+0x2c] ;  /* 0x00002c0001e27983 */ /* 0x000f280000300800 */
[----:B------:R-:W4:Y:S04]  /*dff0*/  LDL.LU R227, [R1+0x30] ;  /* 0x0000300001e37983 */ /* 0x000f280000300800 */
[----:B------:R-:W-:Y:S01]  /*e000*/  @!P5 STG.E.U8 desc[UR14][R30.64+0x38], R9 ;  /* 0x000038091e00d986 */ /* 0x000fe2000c10110e */
[----:B------:R-:W-:-:S03]  /*e010*/  ISETP.LT.OR P5, PT, R41, 0x41, !P0 ;  /* 0x000000412900780c */ /* 0x000fc600047a1670 */
[----:B------:R0:W-:Y:S01]  /*e020*/  @!P6 STG.E.U8 desc[UR14][R30.64+0x39], R7 ;  /* 0x000039071e00e986 */ /* 0x0001e2000c10110e */
[----:B------:R-:W-:-:S03]  /*e030*/  ISETP.LT.OR P6, PT, R41, 0x42, !P0 ;  /* 0x000000422900780c */ /* 0x000fc600047c1670 */
[----:B------:R-:W-:Y:S01]  /*e040*/  @!P3 STG.E.U8 desc[UR14][R28.64+0x40], R11 ;  /* 0x0000400b1c00b986 */ /* 0x000fe2000c10110e */
[----:B------:R-:W-:-:S03]  /*e050*/  ISETP.LT.OR P3, PT, R41, 0x49, !P1 ;  /* 0x000000492900780c */ /* 0x000fc60004f61670 */
[----:B------:R1:W-:Y:S01]  /*e060*/  @!P2 STG.E.U8 desc[UR14][R28.64+0x41], R5 ;  /* 0x000041051c00a986 */ /* 0x0003e2000c10110e */
[----:B0-----:R-:W-:-:S03]  /*e070*/  F2FP.SATFINITE.E4M3.F32.PACK_AB_MERGE_C R7, RZ, R0, RZ ;  /* 0x00000000ff07723e */ /* 0x001fc600048070ff */
[----:B------:R-:W-:Y:S01]  /*e080*/  @!P5 STG.E.U8 desc[UR14][R30.64+0x40], R13 ;  /* 0x0000400d1e00d986 */ /* 0x000fe2000c10110e */
[C---:B------:R-:W-:Y:S02]  /*e090*/  ISETP.LT.OR P2, PT, R41.reuse, 0x4a, !P1 ;  /* 0x0000004a2900780c */ /* 0x040fe40004f41670 */
[----:B-1----:R-:W-:Y:S01]  /*e0a0*/  F2FP.SATFINITE.E4M3.F32.PACK_AB_MERGE_C R5, RZ, R2, RZ ;  /* 0x00000002ff05723e */ /* 0x002fe200048070ff */
[----:B------:R0:W-:Y:S01]  /*e0b0*/  @!P6 STG.E.U8 desc[UR14][R30.64+0x41], R7 ;  /* 0x000041071e00e986 */ /* 0x0001e2000c10110e */
[C---:B------:R-:W-:Y:S02]  /*e0c0*/  ISETP.LT.OR P5, PT, R41.reuse, 0x49, !P0 ;  /* 0x000000492900780c */ /* 0x040fe400047a1670 */
[C---:B------:R-:W-:Y:S01]  /*e0d0*/  ISETP.LT.OR P6, PT, R41.reuse, 0x4a, !P0 ;  /* 0x0000004a2900780c */ /* 0x040fe200047c1670 */
[----:B------:R1:W-:Y:S01]  /*e0e0*/  @!P3 STG.E.U8 desc[UR14][R28.64+0x48], R5 ;  /* 0x000048051c00b986 */ /* 0x0003e2000c10110e */
[----:B------:R-:W-:Y:S02]  /*e0f0*/  ISETP.LT.OR P3, PT, R41, 0x51, !P1 ;  /* 0x000000512900780c */ /* 0x000fe40004f61670 */
[----:B------:R-:W-:-:S02]  /*e100*/  F2FP.SATFINITE.E4M3.F32.PACK_AB_MERGE_C R9, RZ, R3, RZ ;  /* 0x00000003ff09723e */ /* 0x000fc400048070ff */
[----:B------:R-:W-:-:S03]  /*e110*/  F2FP.SATFINITE.E4M3.F32.PACK_AB_MERGE_C R11, RZ, R4, RZ ;  /* 0x00000004ff0b723e */ /* 0x000fc600048070ff */
[----:B------:R1:W-:Y:S04]  /*e120*/  @!P2 STG.E.U8 desc[UR14][R28.64+0x49], R9 ;  /* 0x000049091c00a986 */ /* 0x0003e8000c10110e */
[----:B------:R-:W-:Y:S01]  /*e130*/  @!P5 STG.E.U8 desc[UR14][R30.64+0x48], R11 ;  /* 0x0000480b1e00d986 */ /* 0x000fe2000c10110e */
[----:B------:R-:W-:-:S03]  /*e140*/  FMUL R0, R221, UR20 ;  /* 0x00000014dd007c20 */ /* 0x000fc60008400000 */
[----:B------:R-:W4:Y:S02]  /*e150*/  LDL.LU R221, [R1+0x34] ;  /* 0x0000340001dd7983 */ /* 0x000f240000300800 */
[----:B0-----:R-:W-:-:S05]  /*e160*/  F2FP.SATFINITE.E4M3.F32.PACK_AB_MERGE_C R7, RZ, R0, RZ ;  /* 0x00000000ff07723e */ /* 0x001fca00048070ff */
[----:B------:R-:W-:Y:S01]  /*e170*/  @!P6 STG.E.U8 desc[UR14][R30.64+0x49], R7 ;  /* 0x000049071e00e986 */ /* 0x000fe2000c10110e */
[----:B--2---:R-:W-:-:S03]  /*e180*/  FMUL R2, R220, UR20 ;  /* 0x00000014dc027c20 */ /* 0x004fc60008400000 */
[----:B------:R-:W2:Y:S02]  /*e190*/  LDL.LU R220, [R1+0x38] ;  /* 0x0000380001dc7983 */ /* 0x000ea40000300800 */
[----:B-1----:R-:W-:-:S05]  /*e1a0*/  F2FP.SATFINITE.E4M3.F32.PACK_AB_MERGE_C R5, RZ, R2, RZ ;  /* 0x00000002ff05723e */ /* 0x002fca00048070ff */
[----:B------:R0:W-:Y:S01]  /*e1b0*/  @!P3 STG.E.U8 desc[UR14][R28.64+0x50], R5 ;  /* 0x000050051c00b986 */ /* 0x0001e2000c10110e */
[----:B------:R-:W-:-:S03]  /*e1c0*/  FMUL R3, R222, UR20 ;  /* 0x00000014de037c20 */ /* 0x000fc60008400000 */
[----:B------:R-:W2:Y:S02]  /*e1d0*/  LDL.LU R222, [R1+0x3c] ;  /* 0x00003c0001de7983 */ /* 0x000ea40000300800 */
[----:B------:R-:W-:Y:S01]  /*e1e0*/  F2FP.SATFINITE.E4M3.F32.PACK_AB_MERGE_C R9, RZ, R3, RZ ;  /* 0x00000003ff09723e */ /* 0x000fe200048070ff */
[----:B------:R-:W-:Y:S02]  /*e1f0*/  FMUL R0, R223, UR20 ;  /* 0x00000014df007c20 */ /* 0x000fe40008400000 */
[----:B------:R-:W2:Y:S03]  /*e200*/  LDL.LU R223, [R1+0x40] ;  /* 0x0000400001df7983 */ /* 0x000ea60000300800 */
[----:B------:R-:W-:Y:S01]  /*e210*/  F2FP.SATFINITE.E4M3.F32.PACK_AB_MERGE_C R13, RZ, R0, RZ ;  /* 0x00000000ff0d723e */ /* 0x000fe200048070ff */
[----:B---3--:R-:W-:Y:S02]  /*e220*/  FMUL R2, R225, UR20 ;  /* 0x00000014e1027c20 */ /* 0x008fe40008400000 */
[----:B------:R-:W3:Y:S01]  /*e230*/  LDL.LU R225, [R1+0x44] ;  /* 0x0000440001e17983 */ /* 0x000ee20000300800 */
[----:B----4-:R-:W-:-:S03]  /*e240*/  FMUL R0, R224, UR20 ;  /* 0x00000014e0007c20 */ /* 0x010fc60008400000 */
[----:B------:R-:W4:Y:S01]  /*e250*/  LDL.LU R224, [R1+0x48] ;  /* 0x0000480001e07983 */ /* 0x000f220000300800 */
[----:B------:R-:W-:Y:S01]  /*e260*/  FMUL R3, R226, UR20 ;  /* 0x00000014e2037c20 */ /* 0x000fe20008400000 */
[----:B0-----:R-:W-:Y:S02]  /*e270*/  F2FP.SATFINITE.E4M3.F32.PACK_AB_MERGE_C R5, RZ, R0, RZ ;  /* 0x00000000ff05723e */ /* 0x001fe400048070ff */
[----:B------:R-:W4:Y:S01]  /*e280*/  LDL.LU R226, [R1+0x4c] ;  /* 0x00004c0001e27983 */ /* 0x000f220000300800 */
[----:B------:R-:W-:-:S03]  /*e290*/  FMUL R0, R227, UR20 ;  /* 0x00000014e3007c20 */ /* 0x000fc60008400000 */
[----:B------:R-:W4:Y:S01]  /*e2a0*/  LDL.LU R227, [R1+0x50] ;  /* 0x0000500001e37983 */ /* 0x000f220000300800 */
[C---:B------:R-:W-:Y:S02]  /*e2b0*/  ISETP.LT.OR P2, PT, R41.reuse, 0x52, !P1 ;  /* 0x000000522900780c */ /* 0x040fe40004f41670 */
[C---:B------:R-:W-:Y:S01]  /*e2c0*/  ISETP.LT.OR P6, PT, R41.reuse, 0x52, !P0 ;  /* 0x000000522900780c */ /* 0x040fe200047c1670 */
[----:B------:R-:W4:Y:S01]  /*e2d0*/  LDL.LU R219, [R1+0x54] ;  /* 0x0000540001db7983 */ /* 0x000f220000300800 */
[C---:B------:R-:W-:Y:S02]  /*e2e0*/  ISETP.LT.OR P5, PT, R41.reuse, 0x51, !P0 ;  /* 0x000000512900780c */ /* 0x040fe400047a1670 */
[----:B------:R-:W-:Y:S02]  /*e2f0*/  ISETP.LT.OR P3, PT, R41, 0x59, !P1 ;  /* 0x000000592900780c */ /* 0x000fe40004f61670 */
[----:B------:R-:W-:Y:S02]  /*e300*/  F2FP.SATFINITE.E4M3.F32.PACK_AB_MERGE_C R7, RZ, R2, RZ ;  /* 0x00000002ff07723e */ /* 0x000fe400048070ff */
[----:B------:R-:W-:-:S03]  /*e310*/  F2FP.SATFINITE.E4M3.F32.PACK_AB_MERGE_C R11, RZ, R0, RZ ;  /* 0x00000000ff0b723e */ /* 0x000fc600048070ff */
[----:B------:R0:W-:Y:S01]  /*e320*/  @!P2 STG.E.U8 desc[UR14][R28.64+0x51], R9 ;  /* 0x000051091c00a986 */ /* 0x0001e2000c10110e */
[----:B------:R-:W-:-:S03]  /*e330*/  ISETP.LT.OR P2, PT, R41, 0x5a, !P1 ;  /* 0x0000005a2900780c */ /* 0x000fc60004f41670 */
[----:B------:R-:W-:Y:S01]  /*e340*/  @!P6 STG.E.U8 desc[UR14][R30.64+0x51], R7 ;  /* 0x000051071e00e986 */ /* 0x000fe2000c10110e */
[----:B------:R-:W-:-:S03]  /*e350*/  ISETP.LT.OR P6, PT, R41, 0x5a, !P0 ;  /* 0x0000005a2900780c */ /* 0x000fc600047c1670 */
[----:B------:R-:W-:Y:S01]  /*e360*/  @!P5 STG.E.U8 desc[UR14][R30.64+0x50], R13 ;  /* 0x0000500d1e00d986 */ /* 0x000fe2000c10110e */
[----:B0-----:R-:W-:-:S03]  /*e370*/  F2FP.SATFINITE.E4M3.F32.PACK_AB_MERGE_C R9, RZ, R3, RZ ;  /* 0x00000003ff09723e */ /* 0x001fc600048070ff */
[----:B------:R0:W-:Y:S04]  /*e380*/  @!P3 STG.E.U8 desc[UR14][R28.64+0x58], R5 ;  /* 0x000058051c00b986 */ /* 0x0001e8000c10110e */
[----:B------:R1:W-:Y:S01]  /*e390*/  @!P2 STG.E.U8 desc[UR14][R28.64+0x59], R9 ;  /* 0x000059091c00a986 */ /* 0x0003e2000c10110e */
[----:B------:R-:W-:-:S03]  /*e3a0*/  FMUL R0, R221, UR20 ;  /* 0x00000014dd007c20 */ /* 0x000fc60008400000 */
[----:B------:R-:W4:Y:S02]  /*e3b0*/  LDL.LU R221, [R1+0x58] ;  /* 0x0000580001dd7983 */ /* 0x000f240000300800 */
[----:B0-----:R-:W-:-:S05]  /*e3c0*/  F2FP.SATFINITE.E4M3.F32.PACK_AB_MERGE_C R5, RZ, R0, RZ ;  /* 0x00000000ff05723e */ /* 0x001fca00048070ff */
[----:B------:R0:W-:Y:S01]  /*e3d0*/  @!P6 STG.E.U8 desc[UR14][R30.64+0x59], R5 ;  /* 0x000059051e00e986 */ /* 0x0001e2000c10110e */
[----:B--2---:R-:W-:-:S03]  /*e3e0*/  FMUL R2, R220, UR20 ;  /* 0x00000014dc027c20 */ /* 0x004fc60008400000 */
[----:B------:R-:W2:Y:S02]  /*e3f0*/  LDL.LU R220, [R1+0x5c] ;  /* 0x00005c0001dc7983 */ /* 0x000ea40000300800 */
[----:B------:R-:W-:Y:S01]  /*e400*/  F2FP.SATFINITE.E4M3.F32.PACK_AB_MERGE_C R7, RZ, R2, RZ ;  /* 0x00000002ff07723e */ /* 0x000fe200048070ff */
[----:B------:R-:W-:Y:S02]  /*e410*/  FMUL R3, R222, UR20 ;  /* 0x00000014de037c20 */ /* 0x000fe40008400000 */
[----:B------:R-:W2:Y:S03]  /*e420*/  LDL.LU R222, [R1+0x60] ;  /* 0x0000600001de7983 */ /* 0x000ea60000300800 */
[----:B-1----:R-:W-:Y:S01]  /*e430*/  F2FP.SATFINITE.E4M3.F32.PACK_AB_MERGE_C R9, RZ, R3, RZ ;  /* 0x00000003ff09723e */ /* 0x002fe200048070ff */
[----:B------:R-:W-:Y:S02]  /*e440*/  FMUL R4, R223, UR20 ;  /* 0x00000014df047c20 */ /* 0x000fe40008400000 */
[----:B------:R-:W2:Y:S01]  /*e450*/  LDL.LU R223, [R1+0x64] ;  /* 0x0000640001df7983 */ /* 0x000ea20000300800 */
[----:B---3--:R-:W-:-:S03]  /*e460*/  FMUL R0, R225, UR20 ;  /* 0x00000014e1007c20 */ /* 0x008fc60008400000 */
[----:B------:R-:W3:Y:S01]  /*e470*/  LDL.LU R225, [R1+0x68] ;  /* 0x0000680001e17983 */ /* 0x000ee20000300800 */
[----:B----4-:R-:W-:Y:S01]  /*e480*/  FMUL R2, R224, UR20 ;  /* 0x00000014e0027c20 */ /* 0x010fe20008400000 */
[----:B0-----:R-:W-:Y:S02]  /*e490*/  F2FP.SATFINITE.E4M3.F32.PACK_AB_MERGE_C R5, RZ, R0, RZ ;  /* 0x00000000ff05723e */ /* 0x001fe400048070ff */
[----:B------:R-:W4:Y:S01]  /*e4a0*/  LDL.LU R224, [R1+0x6c] ;  /* 0x00006c0001e07983 */ /* 0x000f220000300800 */
[----:B------:R-:W-:-:S03]  /*e4b0*/  FMUL R3, R226, UR20 ;  /* 0x00000014e2037c20 */ /* 0x000fc60008400000 */
[----:B------:R-:W4:Y:S01]  /*e4c0*/  LDL.LU R226, [R1+0x70] ;  /* 0x0000700001e27983 */ /* 0x000f220000300800 */
[----:B------:R-:W-:-:S03]  /*e4d0*/  FMUL R0, R227, UR20 ;  /* 0x00000014e3007c20 */ /* 0x000fc60008400000 */
[----:B------:R-:W4:Y:S01]  /*e4e0*/  LDL.LU R227, [R1+0x74] ;  /* 0x0000740001e37983 */ /* 0x000f220000300800 */
[C---:B------:R-:W-:Y:S02]  /*e4f0*/  ISETP.LT.OR P5, PT, R41.reuse, 0x59, !P0 ;  /* 0x000000592900780c */ /* 0x040fe400047a1670 */
[C---:B------:R-:W-:Y:S02]  /*e500*/  ISETP.LT.OR P2, PT, R41.reuse, 0x62, !P1 ;  /* 0x000000622900780c */ /* 0x040fe40004f41670 */
[C---:B------:R-:W-:Y:S02]  /*e510*/  ISETP.LT.OR P3, PT, R41.reuse, 0x61, !P1 ;  /* 0x000000612900780c */ /* 0x040fe40004f61670 */
[----:B------:R-:W-:-:S07]  /*e520*/  ISETP.LT.OR P6, PT, R41, 0x62, !P0 ;  /* 0x000000622900780c */ /* 0x000fce00047c1670 */
[----:B------:R-:W-:Y:S01]  /*e530*/  @!P5 STG.E.U8 desc[UR14][R30.64+0x58], R11 ;  /* 0x0000580b1e00d986 */ /* 0x000fe2000c10110e */
[----:B------:R-:W-:-:S03]  /*e540*/  ISETP.LT.OR P5, PT, R41, 0x61, !P0 ;  /* 0x000000612900780c */ /* 0x000fc600047a1670 */
[----:B------:R0:W-:Y:S01]  /*e550*/  @!P2 STG.E.U8 desc[UR14][R28.64+0x61], R9 ;  /* 0x000061091c00a986 */ /* 0x0001e2000c10110e */
[----:B------:R-:W-:-:S03]  /*e560*/  ISETP.LT.OR P2, PT, R41, 0x6a, !P1 ;  /* 0x0000006a2900780c */ /* 0x000fc60004f41670 */
[----:B------:R1:W-:Y:S01]  /*e570*/  @!P3 STG.E.U8 desc[UR14][R28.64+0x60], R7 ;  /* 0x000060071c00b986 */ /* 0x0003e2000c10110e */
[----:B------:R-:W-:Y:S02]  /*e580*/  ISETP.LT.OR P3, PT, R41, 0x69, !P1 ;  /* 0x000000692900780c */ /* 0x000fe40004f61670 */
[----:B------:R-:W-:Y:S01]  /*e590*/  F2FP.SATFINITE.E4M3.F32.PACK_AB_MERGE_C R13, RZ, R4, RZ ;  /* 0x00000004ff0d723e */ /* 0x000fe200048070ff */
[----:B------:R1:W-:Y:S01]  /*e5a0*/  @!P6 STG.E.U8 desc[UR14][R30.64+0x61], R5 ;  /* 0x000061051e00e986 */ /* 0x0003e2000c10110e */
[----:B0-----:R-:W-:-:S03]  /*e5b0*/  F2FP.SATFINITE.E4M3.F32.PACK_AB_MERGE_C R9, RZ, R3, RZ ;  /* 0x00000003ff09723e */ /* 0x001fc600048070ff */
[----:B------:R-:W-:Y:S01]  /*e5c0*/  @!P5 STG.E.U8 desc[UR14][R30.64+0x60], R13 ;  /* 0x0000600d1e00d986 */ /* 0x000fe2000c10110e */
[----:B-1----:R-:W-:-:S03]  /*e5d0*/  F2FP.SATFINITE.E4M3.F32.PACK_AB_MERGE_C R7, RZ, R2, RZ ;  /* 0x00000002ff07723e */ /* 0x002fc600048070ff */
[----:B------:R-:W-:Y:S01]  /*e5e0*/  @!P2 STG.E.U8 desc[UR14][R28.64+0x69], R9 ;  /* 0x000069091c00a986 */ /* 0x000fe2000c10110e */
[C---:B------:R-:W-:Y:S02]  /*e5f0*/  ISETP.LT.OR P5, PT, R41.reuse, 0x69, !P0 ;  /* 0x000000692900780c */ /* 0x040fe400047a1670 */
[C---:B------:R-:W-:Y:S01]  /*e600*/  ISETP.LT.OR P6, PT, R41.reuse, 0x6a, !P0 ;  /* 0x0000006a2900780c */ /* 0x040fe200047c1670 */
[----:B------:R0:W-:Y:S01]  /*e610*/  @!P3 STG.E.U8 desc[UR14][R28.64+0x68], R7 ;  /* 0x000068071c00b986 */ /* 0x0001e2000c10110e */
[----:B------:R-:W-:Y:S01]  /*e620*/  ISETP.LT.OR P2, PT, R41, 0x72, !P1 ;  /* 0x000000722900780c */ /* 0x000fe20004f41670 */
[----:B------:R-:W-:Y:S01]  /*e630*/  FMUL R2, R219, UR20 ;  /* 0x00000014db027c20 */ /* 0x000fe20008400000 */
[----:B------:R-:W-:Y:S02]  /*e640*/  ISETP.LT.OR P3, PT, R41, 0x71, !P1 ;  /* 0x000000712900780c */ /* 0x000fe40004f61670 */
[----:B------:R-:W-:Y:S02]  /*e650*/  F2FP.SATFINITE.E4M3.F32.PACK_AB_MERGE_C R11, RZ, R0, RZ ;  /* 0x00000000ff0b723e */ /* 0x000fe400048070ff */
[----:B------:R-:W-:-:S03]  /*e660*/  F2FP.SATFINITE.E4M3.F32.PACK_AB_MERGE_C R5, RZ, R2, RZ ;  /* 0x00000002ff05723e */ /* 0x000fc600048070ff */
[----:B------:R-:W-:Y:S01]  /*e670*/  @!P5 STG.E.U8 desc[UR14][R30.64+0x68], R11 ;  /* 0x0000680b1e00d986 */ /* 0x000fe2000c10110e */
[----:B------:R-:W-:-:S03]  /*e680*/  ISETP.LT.OR P5, PT, R41, 0x71, !P0 ;  /* 0x000000712900780c */ /* 0x000fc600047a1670 */
[----:B------:R-:W-:Y:S01]  /*e690*/  @!P6 STG.E.U8 desc[UR14][R30.64+0x69], R5 ;  /* 0x000069051e00e986 */ /* 0x000fe2000c10110e */
[----:B------:R-:W-:Y:S01]  /*e6a0*/  ISETP.LT.OR P6, PT, R41, 0x72, !P0 ;  /* 0x000000722900780c */ /* 0x000fe200047c1670 */
[----:B------:R-:W-:-:S05]  /*e6b0*/  FMUL R0, R221, UR20 ;  /* 0x00000014dd007c20 */ /* 0x000fca0008400000 */
[----:B0-----:R-:W-:-:S05]  /*e6c0*/  F2FP.SATFINITE.E4M3.F32.PACK_AB_MERGE_C R7, RZ, R0, RZ ;  /* 0x00000000ff07723e */ /* 0x001fca00048070ff */
[----:B------:R0:W-:Y:S01]  /*e6d0*/  @!P3 STG.E.U8 desc[UR14][R28.64+0x70], R7 ;  /* 0x000070071c00b986 */ /* 0x0001e2000c10110e */
[C---:B------:R-:W-:Y:S02]  /*e6e0*/  ISETP.LT.OR P3, PT, R41.reuse, 0x79, !P0 ;  /* 0x000000792900780c */ /* 0x040fe40004761670 */
[----:B------:R-:W-:Y:S01]  /*e6f0*/  ISETP.LT.OR P0, PT, R41, 0x7a, !P0 ;  /* 0x0000007a2900780c */ /* 0x000fe20004701670 */
[----:B--2---:R-:W-:-:S05]  /*e700*/  FMUL R3, R220, UR20 ;  /* 0x00000014dc037c20 */ /* 0x004fca0008400000 */
[----:B------:R-:W-:-:S05]  /*e710*/  F2FP.SATFINITE.E4M3.F32.PACK_AB_MERGE_C R9, RZ, R3, RZ ;  /* 0x00000003ff09723e */ /* 0x000fca00048070ff */
[----:B------:R1:W-:Y:S01]  /*e720*/  @!P2 STG.E.U8 desc[UR14][R28.64+0x71], R9 ;  /* 0x000071091c00a986 */ /* 0x0003e2000c10110e */
[C---:B------:R-:W-:Y:S02]  /*e730*/  ISETP.LT.OR P2, PT, R41.reuse, 0x79, !P1 ;  /* 0x000000792900780c */ /* 0x040fe40004f41670 */
[----:B------:R-:W-:Y:S01]  /*e740*/  ISETP.LT.OR P1, PT, R41, 0x7a, !P1 ;  /* 0x0000007a2900780c */ /* 0x000fe20004f21670 */
[----:B------:R-:W-:-:S05]  /*e750*/  FMUL R0, R222, UR20 ;  /* 0x00000014de007c20 */ /* 0x000fca0008400000 */
[----:B------:R-:W-:-:S05]  /*e760*/  F2FP.SATFINITE.E4M3.F32.PACK_AB_MERGE_C R13, RZ, R0, RZ ;  /* 0x00000000ff0d723e */ /* 0x000fca00048070ff */
[----:B------:R2:W-:Y:S01]  /*e770*/  @!P5 STG.E.U8 desc[UR14][R30.64+0x70], R13 ;  /* 0x0000700d1e00d986 */ /* 0x0005e2000c10110e */
[----:B------:R-:W-:Y:S01]  /*e780*/  FMUL R0, R223, UR20 ;  /* 0x00000014df007c20 */ /* 0x000fe20008400000 */
[----:B---3--:R-:W-:Y:S01]  /*e790*/  FMUL R2, R225, UR20 ;  /* 0x00000014e1027c20 */ /* 0x008fe20008400000 */
[----:B----4-:R-:W-:-:S03]  /*e7a0*/  FMUL R3, R224, UR20 ;  /* 0x00000014e0037c20 */ /* 0x010fc60008400000 */
[----:B0-----:R-:W-:Y:S01]  /*e7b0*/  F2FP.SATFINITE.E4M3.F32.PACK_AB_MERGE_C R7, RZ, R0, RZ ;  /* 0x00000000ff07723e */ /* 0x001fe200048070ff */
[----:B------:R-:W-:Y:S01]  /*e7c0*/  FMUL R4, R226, UR20 ;  /* 0x00000014e2047c20 */ /* 0x000fe20008400000 */
[----:B------:R-:W-:Y:S01]  /*e7d0*/  FMUL R5, R227, UR20 ;  /* 0x00000014e3057c20 */ /* 0x000fe20008400000 */
[----:B-1----:R-:W-:Y:S02]  /*e7e0*/  F2FP.SATFINITE.E4M3.F32.PACK_AB_MERGE_C R9, RZ, R2, RZ ;  /* 0x00000002ff09723e */ /* 0x002fe400048070ff */
[----:B------:R-:W-:Y:S02]  /*e7f0*/  F2FP.SATFINITE.E4M3.F32.PACK_AB_MERGE_C R3, RZ, R3, RZ ;  /* 0x00000003ff03723e */ /* 0x000fe400048070ff */
[----:B------:R-:W-:Y:S02]  /*e800*/  F2FP.SATFINITE.E4M3.F32.PACK_AB_MERGE_C R11, RZ, R4, RZ ;  /* 0x00000004ff0b723e */ /* 0x000fe400048070ff */
[----:B------:R-:W-:Y:S01]  /*e810*/  F2FP.SATFINITE.E4M3.F32.PACK_AB_MERGE_C R5, RZ, R5, RZ ;  /* 0x00000005ff05723e */ /* 0x000fe200048070ff */
[----:B------:R2:W-:Y:S04]  /*e820*/  @!P6 STG.E.U8 desc[UR14][R30.64+0x71], R7 ;  /* 0x000071071e00e986 */ /* 0x0005e8000c10110e */
[----:B------:R2:W-:Y:S04]  /*e830*/  @!P2 STG.E.U8 desc[UR14][R28.64+0x78], R9 ;  /* 0x000078091c00a986 */ /* 0x0005e8000c10110e */
[----:B------:R2:W-:Y:S04]  /*e840*/  @!P1 STG.E.U8 desc[UR14][R28.64+0x79], R3 ;  /* 0x000079031c009986 */ /* 0x0005e8000c10110e */
[----:B------:R2:W-:Y:S04]  /*e850*/  @!P3 STG.E.U8 desc[UR14][R30.64+0x78], R11 ;  /* 0x0000780b1e00b986 */ /* 0x0005e8000c10110e */
[----:B------:R2:W-:Y:S02]  /*e860*/  @!P0 STG.E.U8 desc[UR14][R30.64+0x79], R5 ;  /* 0x000079051e008986 */ /* 0x0005e4000c10110e */
.L_x_296:
[----:B------:R-:W-:Y:S05]  /*e870*/  BSYNC B0 ;  /* 0x0000000000007941 */ /* 0x000fea0003800000 */
.L_x_38:
[----:B0-2---:R-:W2:Y:S04]  /*e880*/  LDL.LU R3, [R1+0x80] ;  /* 0x0000800001037983 */ /* 0x005ea80000300800 */
[----:B-----5:R-:W2:Y:S01]  /*e890*/  LDL.LU R2, [R1+0x84] ;  /* 0x0000840001027983 */ /* 0x020ea20000300800 */
[----:B------:R-:W-:Y:S01]  /*e8a0*/  ULDC UR6, c[0x0][0xc] ;  /* 0x0000030000067ab9 */ /* 0x000fe20000000800 */
[----:B------:R-:W-:Y:S01]  /*e8b0*/  ULDC UR7, c[0x0][0x10] ;  /* 0x0000040000077ab9 */ /* 0x000fe20000000800 */
[----:B------:R-:W2:Y:S01]  /*e8c0*/  LDC R5, c[0x0][0x14] ;  /* 0x00000500ff057b82 */ /* 0x000ea20000000800 */
[----:B------:R-:W-:Y:S01]  /*e8d0*/  UIMAD.WIDE.U32 UR6, UR6, UR7, URZ ;  /* 0x00000007060672a5 */ /* 0x000fe2000f8e003f */
[----:B------:R-:W-:Y:S01]  /*e8e0*/  PRMT R0, RZ, 0x7610, R0 ;  /* 0x00007610ff007816 */ /* 0x000fe20000000000 */
[----:B------:R-:W-:-:S04]  /*e8f0*/  UMOV UR22, 0xffffffff ;  /* 0xffffffff00167882 */ /* 0x000fc80000000000 */
[----:B--2---:R-:W-:-:S04]  /*e900*/  IMAD.WIDE.U32 R2, R5, UR6, R2 ;  /* 0x0000000605027c25 */ /* 0x004fc8000f8e0002 */
[----:B------:R-:W-:Y:S01]  /*e910*/  IMAD R5, R5, UR7, RZ ;  /* 0x0000000705057c24 */ /* 0x000fe2000f8e02ff */
[----:B------:R-:W-:Y:S01]  /*e920*/  ULDC.64 UR6, c[0x0][0x650] ;  /* 0x0001940000067ab9 */ /* 0x000fe20000000a00 */
[----:B------:R-:W-:Y:S01]  /*e930*/  IMAD.MOV.U32 R19, RZ, RZ, R2 ;  /* 0x000000ffff137224 */ /* 0x000fe200078e0002 */
[----:B------:R-:W-:Y:S01]  /*e940*/  ISETP.GE.U32.AND P0, PT, R2, UR6, PT ;  /* 0x0000000602007c0c */ /* 0x000fe2000bf06070 */
[----:B------:R-:W-:Y:S02]  /*e950*/  IMAD.IADD R22, R3, 0x1, R5 ;  /* 0x0000000103167824 */ /* 0x000fe400078e0205 */
[----:B------:R-:W-:-:S03]  /*e960*/  IMAD.MOV.U32 R2, RZ, RZ, -0x1 ;  /* 0xffffffffff027424 */ /* 0x000fc600078e00ff */
[----:B------:R0:W-:Y:S01]  /*e970*/  STL [R1+0x80], R22 ;  /* 0x0000801601007387 */ /* 0x0001e20000100800 */
[----:B------:R-:W-:-:S03]  /*e980*/  ISETP.GE.U32.AND.EX P0, PT, R22, UR7, PT, P0 ;  /* 0x0000000716007c0c */ /* 0x000fc6000bf06100 */
[----:B------:R0:W-:Y:S04]  /*e990*/  STL [R1+0x84], R19 ;  /* 0x0000841301007387 */ /* 0x0001e80000100800 */
[----:B------:R0:W-:Y:S06]  /*e9a0*/  STL [R1+0x88], R2 ;  /* 0x0000880201007387 */ /* 0x0001ec0000100800 */
[----:B------:R-:W-:Y:S05]  /*e9b0*/  @P0 BRA `(.L_x_297) ;  /* 0x00000004006c0947 */ /* 0x000fea0003800000 */
[----:B------:R-:W2:Y:S01]  /*e9c0*/  S2R R14, SR_CTAID.X ;  /* 0x00000000000e7919 */ /* 0x000ea20000002500 */
[----:B------:R-:W5:Y:S01]  /*e9d0*/  LDC.64 R8, c[0x0][0x628] ;  /* 0x00018a00ff087b82 */ /* 0x000f620000000a00 */
[----:B------:R-:W-:Y:S01]  /*e9e0*/  ULDC UR6, c[0x0][0x150] ;  /* 0x0000540000067ab9 */ /* 0x000fe20000000800 */
[----:B------:R-:W-:Y:S01]  /*e9f0*/  IMAD.MOV.U32 R6, RZ, RZ, R19 ;  /* 0x000000ffff067224 */ /* 0x000fe200078e0013 */
[----:B------:R-:W0:Y:S01]  /*ea00*/  S2R R16, SR_CTAID.Y ;  /* 0x0000000000107919 */ /* 0x000e220000002600 */
[----:B------:R-:W-:-:S04]  /*ea10*/  IMAD.MOV.U32 R7, RZ, RZ, R22 ;  /* 0x000000ffff077224 */ /* 0x000fc800078e0016 */
[----:B------:R-:W0:Y:S08]  /*ea20*/  LDC R17, c[0x0][0x144] ;  /* 0x00005100ff117b82 */ /* 0x000e300000000800 */
[----:B------:R-:W0:Y:S08]  /*ea30*/  LDC R10, c[0x0][0x630] ;  /* 0x00018c00ff0a7b82 */ /* 0x000e300000000800 */
[----:B------:R-:W0:Y:S01]  /*ea40*/  LDC.64 R12, c[0x0][0x620] ;  /* 0x00018800ff0c7b82 */ /* 0x000e220000000a00 */
[----:B-----5:R-:W-:-:S04]  /*ea50*/  ISETP.NE.U32.AND P0, PT, R8, RZ, PT ;  /* 0x000000ff0800720c */ /* 0x020fc80003f05070 */
[----:B------:R-:W-:Y:S02]  /*ea60*/  ISETP.NE.AND.EX P0, PT, R9, RZ, PT, P0 ;  /* 0x000000ff0900720c */ /* 0x000fe40003f05300 */
[----:B--2---:R-:W-:-:S05]  /*ea70*/  I2FP.F32.U32 R0, R14 ;  /* 0x0000000e00007245 */ /* 0x004fca0000201000 */
[----:B------:R-:W-:-:S04]  /*ea80*/  FMUL R0, R0, UR6 ;  /* 0x0000000600007c20 */ /* 0x000fc80008400000 */
[----:B------:R2:W0:Y:S02]  /*ea90*/  F2I.U32.TRUNC.NTZ R15, R0 ;  /* 0x00000000000f7305 */ /* 0x000424000020f000 */
[----:B------:R-:W-:Y:S05]  /*eaa0*/  @!P0 BRA `(.L_x_298) ;  /* 0x0000000000288947 */ /* 0x000fea0003800000 */
[----:B--2---:R-:W2:Y:S02]  /*eab0*/  LDC R0, c[0x0][0x634] ;  /* 0x00018d00ff007b82 */ /* 0x004ea40000000800 */
[----:B--2---:R-:W-:-:S05]  /*eac0*/  IADD3 R7, P0, R19, R0, RZ ;  /* 0x0000000013077210 */ /* 0x004fca0007f1e0ff */
[----:B------:R-:W-:-:S04]  /*ead0*/  IMAD.X R11, RZ, RZ, R22, P0 ;  /* 0x000000ffff0b7224 */ /* 0x000fc800000e0616 */
[----:B0-----:R-:W-:-:S04]  /*eae0*/  IMAD.WIDE.U32 R2, R11, R8, RZ ;  /* 0x000000080b027225 */ /* 0x001fc800078e00ff */
[----:B------:R-:W-:-:S04]  /*eaf0*/  IMAD.WIDE.U32 R4, P0, R7, R9, R2 ;  /* 0x0000000907047225 */ /* 0x000fc80007800002 */
[----:B------:R-:W-:-:S04]  /*eb00*/  IMAD.WIDE.U32 R2, R7, R8, RZ ;  /* 0x0000000807027225 */ /* 0x000fc800078e00ff */
[----:B------:R-:W-:Y:S01]  /*eb10*/  IMAD.X R7, RZ, RZ, RZ, P0 ;  /* 0x000000ffff077224 */ /* 0x000fe200000e06ff */
[----:B------:R-:W-:Y:S01]  /*eb20*/  IADD3 RZ, P0, R3, R4, RZ ;  /* 0x0000000403ff7210 */ /* 0x000fe20007f1e0ff */
[----:B------:R-:W-:-:S04]  /*eb30*/  IMAD.MOV.U32 R6, RZ, RZ, R5 ;  /* 0x000000ffff067224 */ /* 0x000fc800078e0005 */
[----:B------:R-:W-:-:S08]  /*eb40*/  IMAD.WIDE.U32.X R6, R11, R9, R6, P0 ;  /* 0x000000090b067225 */ /* 0x000fd000000e0406 */
.L_x_298:
[-CC-:B0-----:R-:W-:Y:S01]  /*eb50*/  SHF.R.U64 R24, R6, R10.reuse, R7.reuse ;  /* 0x0000000a06187219 */ /* 0x181fe20000001207 */
[----:B------:R-:W0:Y:S01]  /*eb60*/  LDC.64 R20, c[0x0][0x640] ;  /* 0x00019000ff147b82 */ /* 0x000e220000000a00 */
[----:B--2---:R-:W-:Y:S01]  /*eb70*/  SHF.R.U32.HI R0, RZ, R10, R7 ;  /* 0x0000000aff007219 */ /* 0x004fe20000011607 */
[----:B------:R-:W-:Y:S01]  /*eb80*/  IMAD.MOV.U32 R2, RZ, RZ, R19 ;  /* 0x000000ffff027224 */ /* 0x000fe200078e0013 */
[----:B------:R-:W-:Y:S01]  /*eb90*/  IADD3 R5, P0, RZ, -R24, RZ ;  /* 0x80000018ff057210 */ /* 0x000fe20007f1e0ff */
[----:B------:R-:W-:Y:S01]  /*eba0*/  IMAD.MOV R15, RZ, RZ, -R15 ;  /* 0x000000ffff0f7224 */ /* 0x000fe200078e0a0f */
[----:B------:R-:W-:Y:S01]  /*ebb0*/  ULDC UR6, c[0x0][0x154] ;  /* 0x0000550000067ab9 */ /* 0x000fe20000000800 */
[----:B------:R-:W-:Y:S02]  /*ebc0*/  IMAD.MOV.U32 R7, RZ, RZ, 0x1 ;  /* 0x00000001ff077424 */ /* 0x000fe400078e00ff */
[----:B------:R-:W2:Y:S01]  /*ebd0*/  LDC R4, c[0x0][0x618] ;  /* 0x00018600ff047b82 */ /* 0x000ea20000000800 */
[----:B------:R-:W-:-:S02]  /*ebe0*/  IMAD.X R3, RZ, RZ, ~R0, P0 ;  /* 0x000000ffff037224 */ /* 0x000fc400000e0e00 */
[----:B------:R-:W-:Y:S02]  /*ebf0*/  IMAD R15, R17, R15, R14 ;  /* 0x0000000f110f7224 */ /* 0x000fe400078e020e */
[-C--:B------:R-:W-:Y:S02]  /*ec00*/  IMAD R0, R3, R12.reuse, RZ ;  /* 0x0000000c03007224 */ /* 0x080fe400078e02ff */
[----:B------:R-:W-:Y:S01]  /*ec10*/  IMAD.MOV.U32 R3, RZ, RZ, R22 ;  /* 0x000000ffff037224 */ /* 0x000fe200078e0016 */
[----:B------:R-:W5:Y:S01]  /*ec20*/  LDC R6, c[0x0][0x608] ;  /* 0x00018200ff067b82 */ /* 0x000f620000000800 */
[----:B------:R-:W-:-:S04]  /*ec30*/  IMAD.WIDE.U32 R2, R5, R12, R2 ;  /* 0x0000000c05027225 */ /* 0x000fc800078e0002 */
[----:B------:R-:W-:-:S03]  /*ec40*/  IMAD R5, R5, R13, R0 ;  /* 0x0000000d05057224 */ /* 0x000fc600078e0200 */
[----:B------:R-:W1:Y:S01]  /*ec50*/  LDC R18, c[0x0][0x658] ;  /* 0x00019600ff127b82 */ /* 0x000e620000000800 */
[----:B------:R-:W-:Y:S01]  /*ec60*/  I2FP.F32.U32 R0, R16 ;  /* 0x0000001000007245 */ /* 0x000fe20000201000 */
[----:B------:R-:W-:Y:S01]  /*ec70*/  IMAD.IADD R3, R3, 0x1, R5 ;  /* 0x0000000103037824 */ /* 0x000fe200078e0205 */
[----:B0-----:R-:W-:Y:S01]  /*ec80*/  ISETP.NE.U32.AND P0, PT, R20, RZ, PT ;  /* 0x000000ff1400720c */ /* 0x001fe20003f05070 */
[----:B------:R-:W-:Y:S02]  /*ec90*/  IMAD.MOV.U32 R5, RZ, RZ, -0x1 ;  /* 0xffffffffff057424 */ /* 0x000fe400078e00ff */
[----:B------:R-:W-:Y:S02]  /*eca0*/  FMUL R0, R0, UR6 ;  /* 0x0000000600007c20 */ /* 0x000fe40008400000 */
[----:B------:R-:W0:Y:S01]  /*ecb0*/  LDC R13, c[0x0][0x148] ;  /* 0x00005200ff0d7b82 */ /* 0x000e220000000800 */
[----:B--2---:R-:W-:Y:S01]  /*ecc0*/  SHF.R.U64 R10, R2, R4, R3 ;  /* 0x00000004020a7219 */ /* 0x004fe20000001203 */
[----:B------:R2:W0:Y:S01]  /*ecd0*/  F2I.U32.TRUNC.NTZ R12, R0 ;  /* 0x00000000000c7305 */ /* 0x000422000020f000 */
[----:B------:R-:W-:-:S02]  /*ece0*/  ISETP.NE.AND.EX P0, PT, R21, RZ, PT, P0 ;  /* 0x000000ff1500720c */ /* 0x000fc40003f05300 */
[----:B------:R-:W-:-:S03]  /*ecf0*/  SHF.R.U32.HI R3, RZ, R4, R3 ;  /* 0x00000004ff037219 */ /* 0x000fc60000011603 */
[----:B------:R-:W0:Y:S01]  /*ed00*/  LDC R14, c[0x0][0x600] ;  /* 0x00018000ff0e7b82 */ /* 0x000e220000000800 */
[-CC-:B-----5:R-:W-:Y:S02]  /*ed10*/  SHF.R.U64 R8, R10, R6.reuse, R3.reuse ;  /* 0x000000060a087219 */ /* 0x1a0fe40000001203 */
[----:B------:R-:W-:-:S05]  /*ed20*/  SHF.R.U32.HI R3, RZ, R6, R3 ;  /* 0x00000006ff037219 */ /* 0x000fca0000011603 */
[----:B------:R-:W0:Y:S01]  /*ed30*/  LDC R19, c[0x0][0x648] ;  /* 0x00019200ff137b82 */ /* 0x000e220000000800 */
[-CC-:B-1----:R-:W-:Y:S02]  /*ed40*/  SHF.R.U64 R11, R8, R18.reuse, R3.reuse ;  /* 0x00000012080b7219 */ /* 0x182fe40000001203 */
[-C--:B------:R-:W-:Y:S02]  /*ed50*/  SHF.L.U32 R5, R5, R18.reuse, RZ ;  /* 0x0000001205057219 */ /* 0x080fe400000006ff */
[-C--:B------:R-:W-:Y:S01]  /*ed60*/  SHF.R.U32.HI R3, RZ, R18.reuse, R3 ;  /* 0x00000012ff037219 */ /* 0x080fe20000011603 */
[----:B------:R-:W-:Y:S01]  /*ed70*/  IMAD.MOV.U32 R2, RZ, RZ, R11 ;  /* 0x000000ffff027224 */ /* 0x000fe200078e000b */
[----:B------:R-:W-:Y:S01]  /*ed80*/  SHF.L.U32 R40, R7, R18, RZ ;  /* 0x0000001207287219 */ /* 0x000fe200000006ff */
[----:B------:R-:W1:Y:S01]  /*ed90*/  LDC R22, c[0x0][0x638] ;  /* 0x00018e00ff167b82 */ /* 0x000e620000000800 */
[----:B------:R-:W-:-:S07]  /*eda0*/  LOP3.LUT R17, RZ, R5, RZ, 0x33, !PT ;  /* 0x00000005ff117212 */ /* 0x000fce00078e33ff */
[----:B------:R-:W0:Y:S01]  /*edb0*/  LDC R23, c[0x0][0x610] ;  /* 0x00018400ff177b82 */ /* 0x000e220000000800 */
[----:B--2---:R-:W-:Y:S05]  /*edc0*/  @!P0 BRA `(.L_x_299) ;  /* 0x0000000000288947 */ /* 0x004fea0003800000 */
[----:B------:R-:W2:Y:S02]  /*edd0*/  LDC R0, c[0x0][0x64c] ;  /* 0x00019300ff007b82 */ /* 0x000ea40000000800 */
[----:B--2---:R-:W-:-:S05]  /*ede0*/  IADD3 R7, P0, R11, R0, RZ ;  /* 0x000000000b077210 */ /* 0x004fca0007f1e0ff */
        /* <DEDUP_REMOVED lines=8> */
.L_x_299:
[----:B0-----:R-:W-:Y:S01]  /*ee70*/  SHF.R.U64 R0, R2, R19, R3 ;  /* 0x0000001302007219 */ /* 0x001fe20000001203 */
[----:B------:R-:W-:Y:S01]  /*ee80*/  VIADD R3, R14, 0xffffffff ;  /* 0xffffffff0e037836 */ /* 0x000fe20000000000 */
[----:B------:R-:W-:Y:S01]  /*ee90*/  LOP3.LUT R5, R8, R17, RZ, 0xc0, !PT ;  /* 0x0000001108057212 */ /* 0x000fe200078ec0ff */
[----:B------:R-:W-:Y:S01]  /*eea0*/  IMAD.MOV R12, RZ, RZ, -R12 ;  /* 0x000000ffff0c7224 */ /* 0x000fe200078e0a0c */
[----:B------:R-:W-:Y:S01]  /*eeb0*/  R2UR UR22, R24 ;  /* 0x00000000181672ca */ /* 0x000fe200000e0000 */
[----:B------:R-:W-:Y:S01]  /*eec0*/  IMAD.MOV R2, RZ, RZ, -R0 ;  /* 0x000000ffff027224 */ /* 0x000fe200078e0a00 */
[----:B------:R-:W-:Y:S01]  /*eed0*/  LOP3.LUT R3, R10, R3, RZ, 0xc0, !PT ;  /* 0x000000030a037212 */ /* 0x000fe200078ec0ff */
[----:B------:R-:W-:Y:S02]  /*eee0*/  IMAD R40, R40, R0, R5 ;  /* 0x0000000028287224 */ /* 0x000fe400078e0205 */
[----:B------:R-:W-:Y:S02]  /*eef0*/  @P4 IMAD R15, R13, R12, R16 ;  /* 0x0000000c0d0f4224 */ /* 0x000fe400078e0210 */
[----:B-1----:R-:W-:-:S02]  /*ef00*/  IMAD R0, R2, R22, R11 ;  /* 0x0000001602007224 */ /* 0x002fc400078e020b */
[----:B------:R-:W-:Y:S02]  /*ef10*/  IMAD R40, R40, R23, R15 ;  /* 0x0000001728287224 */ /* 0x000fe400078e020f */
[----:B------:R-:W-:Y:S02]  /*ef20*/  IMAD R3, R0, R14, R3 ;  /* 0x0000000e00037224 */ /* 0x000fe400078e0203 */
[----:B------:R-:W-:-:S03]  /*ef30*/  IMAD.MOV.U32 R0, RZ, RZ, 0x1 ;  /* 0x00000001ff007424 */ /* 0x000fc600078e00ff */
[----:B------:R-:W-:Y:S02]  /*ef40*/  SEL R2, R3, R40, !P4 ;  /* 0x0000002803027207 */ /* 0x000fe40006000000 */
[----:B------:R-:W-:-:S03]  /*ef50*/  SEL R40, R40, R3, !P4 ;  /* 0x0000000328287207 */ /* 0x000fc60006000000 */
[----:B------:R2:W-:Y:S04]  /*ef60*/  STL [R1+0x88], R2 ;  /* 0x0000880201007387 */ /* 0x0005e80000100800 */
.L_x_297:
[----:B------:R0:W-:Y:S01]  /*ef70*/  STL [R1+0x8c], R40 ;  /* 0x00008c2801007387 */ /* 0x0001e20000100800 */
[----:B------:R-:W-:-:S13]  /*ef80*/  LOP3.LUT P0, RZ, R0, 0xff, RZ, 0xc0, !PT ;  /* 0x000000ff00ff7812 */ /* 0x000fda000780c0ff */
[----:B0-----:R-:W-:Y:S05]  /*ef90*/  @P0 BRA `(.L_x_300) ;  /* 0xffffff2400100947 */ /* 0x001fea000383ffff */
[----:B------:R-:W-:Y:S05]  /*efa0*/  EXIT ;  /* 0x000000000000794d */ /* 0x000fea0003800000 */
.L_x_8:
[----:B------:R-:W2:Y:S01]  /*efb0*/  LDL R22, [R1+0x84] ;  /* 0x0000840001167983 */ /* 0x000ea20000100800 */
[----:B------:R-:W-:-:S03]  /*efc0*/  ULDC.64 UR4, c[0x0][0x650] ;  /* 0x0001940000047ab9 */ /* 0x000fc60000000a00 */
[----:B0-----:R-:W3:Y:S01]  /*efd0*/  LDL R23, [R1+0x80] ;  /* 0x0000800001177983 */ /* 0x001ee20000100800 */
[----:B------:R-:W-:Y:S01]  /*efe0*/  PRMT R4, RZ, 0x7610, R4 ;  /* 0x00007610ff047816 */ /* 0x000fe20000000004 */
[----:B------:R-:W-:Y:S02]  /*eff0*/  IMAD.MOV.U32 R5, RZ, RZ, -0x1 ;  /* 0xffffffffff057424 */ /* 0x000fe400078e00ff */
[----:B------:R-:W-:Y:S02]  /*f000*/  IMAD.MOV.U32 R7, RZ, RZ, -0x1 ;  /* 0xffffffffff077424 */ /* 0x000fe400078e00ff */
[----:B------:R-:W-:Y:S01]  /*f010*/  IMAD.MOV.U32 R6, RZ, RZ, -0x1 ;  /* 0xffffffffff067424 */ /* 0x000fe200078e00ff */
[----:B--2---:R-:W-:-:S04]  /*f020*/  ISETP.GE.U32.AND P0, PT, R22, UR4, PT ;  /* 0x0000000416007c0c */ /* 0x004fc8000bf06070 */
[----:B---3--:R-:W-:-:S13]  /*f030*/  ISETP.GE.U32.AND.EX P0, PT, R23, UR5, PT, P0 ;  /* 0x0000000517007c0c */ /* 0x008fda000bf06100 */
[----:B------:R-:W-:Y:S05]  /*f040*/  @P0 BRA `(.L_x_301) ;  /* 0x00000004002c0947 */ /* 0x000fea0003800000 */
[----:B------:R-:W0:Y:S01]  /*f050*/  LDC.64 R14, c[0x0][0x628] ;  /* 0x00018a00ff0e7b82 */ /* 0x000e220000000a00 */
[----:B------:R-:W-:Y:S02]  /*f060*/  IMAD.MOV.U32 R8, RZ, RZ, R22 ;  /* 0x000000ffff087224 */ /* 0x000fe400078e0016 */
[----:B------:R-:W-:-:S05]  /*f070*/  IMAD.MOV.U32 R9, RZ, RZ, R23 ;  /* 0x000000ffff097224 */ /* 0x000fca00078e0017 */
[----:B------:R-:W1:Y:S08]  /*f080*/  LDC R10, c[0x0][0x630] ;  /* 0x00018c00ff0a7b82 */ /* 0x000e700000000800 */
[----:B------:R-:W2:Y:S01]  /*f090*/  LDC.64 R16, c[0x0][0x620] ;  /* 0x00018800ff107b82 */ /* 0x000ea20000000a00 */
[----:B0-----:R-:W-:-:S04]  /*f0a0*/  ISETP.NE.U32.AND P0, PT, R14, RZ, PT ;  /* 0x000000ff0e00720c */ /* 0x001fc80003f05070 */
[----:B------:R-:W-:-:S13]  /*f0b0*/  ISETP.NE.AND.EX P0, PT, R15, RZ, PT, P0 ;  /* 0x000000ff0f00720c */ /* 0x000fda0003f05300 */
[----:B-12---:R-:W-:Y:S05]  /*f0c0*/  @!P0 BRA `(.L_x_302) ;  /* 0x0000000000288947 */ /* 0x006fea0003800000 */
[----:B------:R-:W0:Y:S02]  /*f0d0*/  LDC R4, c[0x0][0x634] ;  /* 0x00018d00ff047b82 */ /* 0x000e240000000800 */
[----:B0-----:R-:W-:-:S05]  /*f0e0*/  IADD3 R9, P0, R22, R4, RZ ;  /* 0x0000000416097210 */ /* 0x001fca0007f1e0ff */
        /* <DEDUP_REMOVED lines=8> */
.L_x_302:
[----:B------:R-:W0:Y:S01]  /*f170*/  LDC.64 R20, c[0x0][0x640] ;  /* 0x00019000ff147b82 */ /* 0x000e220000000a00 */
[-CC-:B------:R-:W-:Y:S02]  /*f180*/  SHF.R.U64 R14, R8, R10.reuse, R9.reuse ;  /* 0x0000000a080e7219 */ /* 0x180fe40000001209 */
[----:B------:R-:W-:Y:S02]  /*f190*/  SHF.R.U32.HI R4, RZ, R10, R9 ;  /* 0x0000000aff047219 */ /* 0x000fe40000011609 */
[----:B------:R-:W-:-:S03]  /*f1a0*/  IADD3 R7, P0, RZ, -R14, RZ ;  /* 0x8000000eff077210 */ /* 0x000fc60007f1e0ff */
[----:B------:R-:W1:Y:S02]  /*f1b0*/  LDC R8, c[0x0][0x618] ;  /* 0x00018600ff087b82 */ /* 0x000e640000000800 */
[----:B------:R-:W-:Y:S02]  /*f1c0*/  IMAD.X R5, RZ, RZ, ~R4, P0 ;  /* 0x000000ffff057224 */ /* 0x000fe400000e0e04 */
[----:B------:R-:W-:Y:S02]  /*f1d0*/  IMAD.MOV.U32 R4, RZ, RZ, R22 ;  /* 0x000000ffff047224 */ /* 0x000fe400078e0016 */
[-C--:B------:R-:W-:Y:S02]  /*f1e0*/  IMAD R6, R5, R16.reuse, RZ ;  /* 0x0000001005067224 */ /* 0x080fe400078e02ff */
[----:B------:R-:W2:Y:S01]  /*f1f0*/  LDC R18, c[0x0][0x608] ;  /* 0x00018200ff127b82 */ /* 0x000ea20000000800 */
[----:B------:R-:W-:Y:S02]  /*f200*/  IMAD.MOV.U32 R5, RZ, RZ, R23 ;  /* 0x000000ffff057224 */ /* 0x000fe400078e0017 */
[----:B------:R-:W-:-:S05]  /*f210*/  IMAD.WIDE.U32 R4, R7, R16, R4 ;  /* 0x0000001007047225 */ /* 0x000fca00078e0004 */
[----:B------:R-:W3:Y:S01]  /*f220*/  LDC R19, c[0x0][0x658] ;  /* 0x00019600ff137b82 */ /* 0x000ee20000000800 */
[----:B------:R-:W-:Y:S01]  /*f230*/  IMAD R7, R7, R17, R6 ;  /* 0x0000001107077224 */ /* 0x000fe200078e0206 */
[----:B0-----:R-:W-:Y:S01]  /*f240*/  ISETP.NE.U32.AND P0, PT, R20, RZ, PT ;  /* 0x000000ff1400720c */ /* 0x001fe20003f05070 */
[----:B------:R-:W-:Y:S02]  /*f250*/  IMAD.MOV.U32 R6, RZ, RZ, -0x1 ;  /* 0xffffffffff067424 */ /* 0x000fe400078e00ff */
[----:B------:R-:W-:Y:S01]  /*f260*/  IMAD.IADD R5, R5, 0x1, R7 ;  /* 0x0000000105057824 */ /* 0x000fe200078e0207 */
[----:B------:R-:W-:Y:S02]  /*f270*/  ISETP.NE.AND.EX P0, PT, R21, RZ, PT, P0 ;  /* 0x000000ff1500720c */ /* 0x000fe40003f05300 */
[----:B------:R-:W0:Y:S02]  /*f280*/  LDC R17, c[0x0][0x600] ;  /* 0x00018000ff117b82 */ /* 0x000e240000000800 */
[----:B-1----:R-:W-:-:S02]  /*f290*/  SHF.R.U64 R10, R4, R8, R5 ;  /* 0x00000008040a7219 */ /* 0x002fc40000001205 */
[----:B------:R-:W-:-:S04]  /*f2a0*/  SHF.R.U32.HI R5, RZ, R8, R5 ;  /* 0x00000008ff057219 */ /* 0x000fc80000011605 */
[----:B------:R-:W1:Y:S01]  /*f2b0*/  LDC R22, c[0x0][0x648] ;  /* 0x00019200ff167b82 */ /* 0x000e620000000800 */
[-CC-:B--2---:R-:W-:Y:S02]  /*f2c0*/  SHF.R.U64 R15, R10, R18.reuse, R5.reuse ;  /* 0x000000120a0f7219 */ /* 0x184fe40000001205 */
[----:B------:R-:W-:Y:S01]  /*f2d0*/  SHF.R.U32.HI R4, RZ, R18, R5 ;  /* 0x00000012ff047219 */ /* 0x000fe20000011605 */
[----:B------:R-:W-:-:S04]  /*f2e0*/  IMAD.MOV.U32 R18, RZ, RZ, 0x1 ;  /* 0x00000001ff127424 */ /* 0x000fc800078e00ff */
[----:B------:R-:W2:Y:S01]  /*f2f0*/  LDC R23, c[0x0][0x638] ;  /* 0x00018e00ff177b82 */ /* 0x000ea20000000800 */
[-CC-:B---3--:R-:W-:Y:S02]  /*f300*/  SHF.R.U64 R16, R15, R19.reuse, R4.reuse ;  /* 0x000000130f107219 */ /* 0x188fe40000001204 */
[-C--:B------:R-:W-:Y:S02]  /*f310*/  SHF.L.U32 R6, R6, R19.reuse, RZ ;  /* 0x0000001306067219 */ /* 0x080fe400000006ff */
[----:B------:R-:W-:Y:S01]  /*f320*/  SHF.R.U32.HI R5, RZ, R19, R4 ;  /* 0x00000013ff057219 */ /* 0x000fe20000011604 */
[----:B------:R-:W-:Y:S01]  /*f330*/  IMAD.MOV.U32 R4, RZ, RZ, R16 ;  /* 0x000000ffff047224 */ /* 0x000fe200078e0010 */
[----:B------:R-:W-:Y:S01]  /*f340*/  LOP3.LUT R24, RZ, R6, RZ, 0x33, !PT ;  /* 0x00000006ff187212 */ /* 0x000fe200078e33ff */
[----:B------:R-:W3:Y:S01]  /*f350*/  LDC R25, c[0x0][0x610] ;  /* 0x00018400ff197b82 */ /* 0x000ee20000000800 */
[----:B------:R-:W-:Y:S05]  /*f360*/  @!P0 BRA `(.L_x_303) ;  /* 0x0000000000288947 */ /* 0x000fea0003800000 */
        /* <DEDUP_REMOVED lines=10> */
.L_x_303:
[----:B-1----:R-:W-:Y:S01]  /*f410*/  SHF.R.U64 R4, R4, R22, R5 ;  /* 0x0000001604047219 */ /* 0x002fe20000001205 */
[----:B0-----:R-:W-:Y:S01]  /*f420*/  VIADD R7, R17, 0xffffffff ;  /* 0xffffffff11077836 */ /* 0x001fe20000000000 */
[----:B------:R-:W-:Y:S01]  /*f430*/  SHF.L.U32 R18, R18, R19, RZ ;  /* 0x0000001312127219 */ /* 0x000fe200000006ff */
[----:B------:R-:W-:Y:S01]  /*f440*/  @P4 IMAD R0, R11, R12, R2 ;  /* 0x0000000c0b004224 */ /* 0x000fe200078e0202 */
[----:B------:R-:W-:Y:S01]  /*f450*/  LOP3.LUT R3, R15, R24, RZ, 0xc0, !PT ;  /* 0x000000180f037212 */ /* 0x000fe200078ec0ff */
[----:B------:R-:W-:Y:S01]  /*f460*/  IMAD.MOV R5, RZ, RZ, -R4 ;  /* 0x000000ffff057224 */ /* 0x000fe200078e0a04 */
[----:B------:R-:W-:Y:S01]  /*f470*/  LOP3.LUT R7, R10, R7, RZ, 0xc0, !PT ;  /* 0x000000070a077212 */ /* 0x000fe200078ec0ff */
[----:B------:R-:W-:Y:S02]  /*f480*/  IMAD.MOV.U32 R6, RZ, RZ, R14 ;  /* 0x000000ffff067224 */ /* 0x000fe400078e000e */
[----:B------:R-:W-:Y:S02]  /*f490*/  IMAD R3, R18, R4, R3 ;  /* 0x0000000412037224 */ /* 0x000fe400078e0203 */
[----:B--2---:R-:W-:-:S02]  /*f4a0*/  IMAD R2, R5, R23, R16 ;  /* 0x0000001705027224 */ /* 0x004fc400078e0210 */
[----:B---3--:R-:W-:Y:S02]  /*f4b0*/  IMAD R0, R3, R25, R0 ;  /* 0x0000001903007224 */ /* 0x008fe400078e0200 */
[----:B------:R-:W-:Y:S02]  /*f4c0*/  IMAD R5, R2, R17, R7 ;  /* 0x0000001102057224 */ /* 0x000fe400078e0207 */
[----:B------:R-:W-:-:S03]  /*f4d0*/  IMAD.MOV.U32 R4, RZ, RZ, 0x1 ;  /* 0x00000001ff047424 */ /* 0x000fc600078e00ff */
[----:B------:R-:W-:Y:S02]  /*f4e0*/  SEL R7, R5, R0, !P4 ;  /* 0x0000000005077207 */ /* 0x000fe40006000000 */
[----:B------:R-:W-:-:S07]  /*f4f0*/  SEL R5, R0, R5, !P4 ;  /* 0x0000000500057207 */ /* 0x000fce0006000000 */
.L_x_301:
[----:B------:R-:W-:-:S08]  /*f500*/  NOP ;  /* 0x0000000000007918 */ /* 0x000fd00000000000 */
[----:B------:R-:W0:-:S00]  /*f510*/  USETMAXREG.DEALLOC.CTAPOOL 0x28 ;  /* 0x00000028000079c8 */ /* 0x000e0000080e0500 */
[----:B------:R-:W-:-:S13]  /*f520*/  ISETP.NE.AND P0, PT, RZ, UR8, PT ;  /* 0x00000008ff007c0c */ /* 0x000fda000bf05270 */
[----:B------:R-:W-:Y:S05]  /*f530*/  @P0 EXIT ;  /* 0x000000000000094d */ /* 0x000fea0003800000 */
[----:B0-----:R-:W-:Y:S01]  /*f540*/  LOP3.LUT P0, RZ, R4, 0xff, RZ, 0xc0, !PT ;  /* 0x000000ff04ff7812 */ /* 0x001fe2000780c0ff */
[----:B------:R-:W-:Y:S02]  /*f550*/  IMAD.MOV.U32 R9, RZ, RZ, 0x1 ;  /* 0x00000001ff097424 */ /* 0x000fe400078e00ff */
[----:B------:R-:W-:-:S10]  /*f560*/  IMAD.MOV.U32 R10, RZ, RZ, RZ ;  /* 0x000000ffff0a7224 */ /* 0x000fd400078e00ff */
[----:B------:R-:W-:Y:S05]  /*f570*/  @!P0 BRA `(.L_x_304) ;  /* 0x0000000c00608947 */ /* 0x000fea0003800000 */
[----:B------:R-:W0:Y:S01]  /*f580*/  S2R R0, SR_CgaCtaId ;  /* 0x0000000000007919 */ /* 0x000e220000008800 */
[----:B------:R-:W-:Y:S01]  /*f590*/  ULDC UR4, c[0x0][0x28c] ;  /* 0x0000a30000047ab9 */ /* 0x000fe20000000800 */
[----:B------:R-:W-:Y:S01]  /*f5a0*/  ULDC UR6, c[0x0][0x658] ;  /* 0x0001960000067ab9 */ /* 0x000fe20000000800 */
[----:B------:R-:W-:Y:S01]  /*f5b0*/  UIADD3 UR10, UR4, 0x3f, URZ ;  /* 0x0000003f040a7890 */ /* 0x000fe2000fffe03f */
[----:B------:R-:W-:Y:S01]  /*f5c0*/  BSSY B0, `(.L_x_304) ;  /* 0x00000d3000007945 */ /* 0x000fe20003800000 */
[----:B------:R-:W-:Y:S01]  /*f5d0*/  UMOV UR7, 0xffffffff ;  /* 0xffffffff00077882 */ /* 0x000fe20000000000 */
[----:B------:R-:W-:Y:S01]  /*f5e0*/  ULDC UR5, c[0x0][0x600] ;  /* 0x0001800000057ab9 */ /* 0x000fe20000000800 */
[----:B------:R-:W-:Y:S01]  /*f5f0*/  UMOV UR9, 0x1 ;  /* 0x0000000100097882 */ /* 0x000fe20000000000 */
[----:B------:R-:W-:Y:S01]  /*f600*/  USHF.L.U32 UR7, UR7, UR6, URZ ;  /* 0x0000000607077299 */ /* 0x000fe2000800063f */
[----:B------:R-:W-:Y:S01]  /*f610*/  IMAD.MOV.U32 R12, RZ, RZ, 0x1 ;  /* 0x00000001ff0c7424 */ /* 0x000fe200078e00ff */
[----:B------:R-:W-:Y:S01]  /*f620*/  UIADD3 UR4, UR5, -0x1, URZ ;  /* 0xffffffff05047890 */ /* 0x000fe2000fffe03f */
[----:B------:R-:W-:Y:S01]  /*f630*/  IMAD.MOV.U32 R9, RZ, RZ, 0x1 ;  /* 0x00000001ff097424 */ /* 0x000fe200078e00ff */
[----:B------:R-:W-:Y:S01]  /*f640*/  USHF.R.S32.HI UR11, URZ, 0x1f, UR10 ;  /* 0x0000001f3f0b7899 */ /* 0x000fe2000801140a */
[----:B------:R-:W-:Y:S01]  /*f650*/  IMAD.MOV.U32 R10, RZ, RZ, RZ ;  /* 0x000000ffff0a7224 */ /* 0x000fe200078e00ff */
[----:B------:R-:W-:Y:S01]  /*f660*/  ULDC UR8, c[0x0][0xc] ;  /* 0x0000030000087ab9 */ /* 0x000fe20000000800 */
[----:B------:R-:W-:-:S02]  /*f670*/  USHF.L.U32 UR5, UR9, UR6, URZ ;  /* 0x0000000609057299 */ /* 0x000fc4000800063f */
[----:B------:R-:W-:Y:S01]  /*f680*/  ULEA.HI UR11, UR11, UR10, URZ, 0x6 ;  /* 0x0000000a0b0b7291 */ /* 0x000fe2000f8f303f */
[----:B------:R-:W-:Y:S01]  /*f690*/  ULDC UR9, c[0x0][0x10] ;  /* 0x0000040000097ab9 */ /* 0x000fe20000000800 */
[----:B------:R-:W-:Y:S02]  /*f6a0*/  ULOP3.LUT UR6, URZ, UR7, URZ, 0x33, !UPT ;  /* 0x000000073f067292 */ /* 0x000fe4000f8e333f */
[----:B------:R-:W-:Y:S01]  /*f6b0*/  UIMAD.WIDE.U32 UR8, UR8, UR9, URZ ;  /* 0x00000009080872a5 */ /* 0x000fe2000f8e003f */
[----:B------:R-:W-:Y:S01]  /*f6c0*/  ULDC UR7, c[0x0][0x14] ;  /* 0x0000050000077ab9 */ /* 0x000fe20000000800 */
[----:B------:R-:W-:Y:S02]  /*f6d0*/  USHF.R.S32.HI UR20, URZ, 0x6, UR11 ;  /* 0x000000063f147899 */ /* 0x000fe4000801140b */
[----:B------:R-:W-:Y:S02]  /*f6e0*/  UIMAD.WIDE.U32 UR22, UR8, UR7, URZ ;  /* 0x00000007081672a5 */ /* 0x000fe4000f8e003f */
[----:B------:R-:W-:-:S02]  /*f6f0*/  UIMAD UR18, UR9, UR7, URZ ;  /* 0x00000007091272a4 */ /* 0x000fc4000f8e023f */
[----:B------:R-:W-:Y:S01]  /*f700*/  ULOP3.LUT UR26, UR13, 0x2, URZ, 0xfc, !UPT ;  /* 0x000000020d1a7892 */ /* 0x000fe2000f8efc3f */
[C---:B0-----:R-:W-:Y:S01]  /*f710*/  IMAD.SHL.U32 R8, R0.reuse, 0x20, RZ ;  /* 0x0000002000087824 */ /* 0x041fe200078e00ff */
[----:B------:R-:W-:Y:S01]  /*f720*/  UIADD3 UR18, UR23, UR18, URZ ;  /* 0x0000001217127290 */ /* 0x000fe2000fffe03f */
[----:B------:R-:W-:Y:S01]  /*f730*/  IMAD.SHL.U32 R0, R0, 0x800, RZ ;  /* 0x0000080000007824 */ /* 0x000fe200078e00ff */
[----:B------:R-:W-:Y:S02]  /*f740*/  UIADD3 UR27, UR20, 0x1, URZ ;  /* 0x00000001141b7890 */ /* 0x000fe4000fffe03f */
[----:B------:R-:W-:Y:S01]  /*f750*/  LOP3.LUT R8, R8, 0x60, RZ, 0xc0, !PT ;  /* 0x0000006008087812 */ /* 0x000fe200078ec0ff */
[----:B------:R-:W-:Y:S01]  /*f760*/  ULDC.64 UR24, c[0x0][0x198] ;  /* 0x0000660000187ab9 */ /* 0x000fe20000000a00 */
[----:B------:R-:W-:-:S08]  /*f770*/  LOP3.LUT R0, R0, 0x1800, RZ, 0xc0, !PT ;  /* 0x0000180000007812 */ /* 0x000fd000078ec0ff */
.L_x_315:
[----:B------:R-:W-:-:S03]  /*f780*/  UMOV UR7, 0xffffffff ;  /* 0xffffffff00077882 */ /* 0x000fc60000000000 */
[----:B------:R-:W-:Y:S05]  /*f790*/  BRA.DIV UR7, `(.L_x_305) ;  /* 0x0000001207887947 */ /* 0x000fea000b800000 */
[----:B------:R-:W-:-:S13]  /*f7a0*/  ELECT P0, URZ, PT ;  /* 0x00000000003f782f */ /* 0x000fda0003800000 */
.L_x_331:
[----:B------:R-:W0:Y:S01]  /*f7b0*/  LDC R2, c[0x0][0x28c] ;  /* 0x0000a300ff027b82 */ /* 0x000e220000000800 */
[----:B------:R-:W-:Y:S01]  /*f7c0*/  BSSY B1, `(.L_x_306) ;  /* 0x000003a000017945 */ /* 0x000fe20003800000 */
[----:B0-----:R-:W-:-:S13]  /*f7d0*/  ISETP.LT.OR P0, PT, R2, 0x1, !P0 ;  /* 0x000000010200780c */ /* 0x001fda0004701670 */
[----:B------:R-:W-:Y:S05]  /*f7e0*/  @P0 BRA `(.L_x_307) ;  /* 0x0000000000dc0947 */ /* 0x000fea0003800000 */
[----:B------:R-:W-:Y:S02]  /*f7f0*/  IMAD.SHL.U32 R11, R5, 0x100, RZ ;  /* 0x00000100050b7824 */ /* 0x000fe400078e00ff */
[----:B------:R-:W-:Y:S02]  /*f800*/  IMAD R7, R7, 0x80, R8 ;  /* 0x0000008007077824 */ /* 0x000fe400078e0208 */
[----:B------:R-:W-:Y:S02]  /*f810*/  IMAD.MOV.U32 R15, RZ, RZ, RZ ;  /* 0x000000ffff0f7224 */ /* 0x000fe400078e00ff */
[----:B------:R-:W-:Y:S02]  /*f820*/  IMAD.U32 R16, RZ, RZ, UR27 ;  /* 0x0000001bff107e24 */ /* 0x000fe4000f8e00ff */
[----:B------:R-:W-:Y:S02]  /*f830*/  IMAD.MOV.U32 R2, RZ, RZ, R9 ;  /* 0x000000ffff027224 */ /* 0x000fe400078e0009 */
[----:B------:R-:W-:-:S07]  /*f840*/  IMAD.MOV.U32 R3, RZ, RZ, R10 ;  /* 0x000000ffff037224 */ /* 0x000fce00078e000a */
.L_x_310:
[----:B------:R-:W0:Y:S01]  /*f850*/  S2R R5, SR_CgaCtaId ;  /* 0x0000000000057919 */ /* 0x000e220000008800 */
[----:B------:R-:W-:Y:S01]  /*f860*/  MOV R4, 0x400 ;  /* 0x0000040000047802 */ /* 0x000fe20000000f00 */
[----:B------:R-:W1:Y:S03]  /*f870*/  S2R R17, SR_TID.X ;  /* 0x0000000000117919 */ /* 0x000e660000002100 */
[----:B0-----:R-:W-:Y:S02]  /*f880*/  LEA R14, R5, R4, 0x18 ;  /* 0x00000004050e7211 */ /* 0x001fe400078ec0ff */
[----:B------:R-:W-:Y:S02]  /*f890*/  SHF.L.U32 R4, R2, 0x1f, RZ ;  /* 0x0000001f02047819 */ /* 0x000fe400000006ff */
[----:B-1----:R-:W-:Y:S01]  /*f8a0*/  LOP3.LUT P1, RZ, R17, 0x7f, RZ, 0xc0, !PT ;  /* 0x0000007f11ff7812 */ /* 0x002fe2000782c0ff */
[----:B------:R-:W-:-:S04]  /*f8b0*/  IMAD R13, R3, 0x8, R14 ;  /* 0x00000008030d7824 */ /* 0x000fc800078e020e */
[----:B------:R-:W0:Y:S08]  /*f8c0*/  SYNCS.PHASECHK.TRANS64.TRYWAIT P0, [R13+URZ+0x48], R4 ;  /* 0x000048040d0075a7 */ /* 0x000e30000800017f */
[----:B------:R-:W1:Y:S01]  /*f8d0*/  @!P1 LDC R5, c[0x0][0x500] ;  /* 0x00014000ff059b82 */ /* 0x000e620000000800 */
[----:B0-----:R-:W-:Y:S05]  /*f8e0*/  @!P0 BRA `(.L_x_308) ;  /* 0x0000001000548947 */ /* 0x001fea0003800000 */
.L_x_332:
[----:B------:R-:W-:Y:S01]  /*f8f0*/  UPRMT UR7, UR26, 0x9910, URZ ;  /* 0x000099101a077896 */ /* 0x000fe2000800003f */
[----:B-1----:R1:W-:Y:S03]  /*f900*/  @!P1 SYNCS.ARRIVE.TRANS64 RZ, [R13+URZ], R5 ;  /* 0x000000050dff99a7 */ /* 0x0023e6000800003f */
[----:B------:R-:W-:-:S06]  /*f910*/  UISETP.NE.AND UP0, UPT, UR7, 0x2, UPT ;  /* 0x000000020700788c */ /* 0x000fcc000bf05270 */
[----:B------:R-:W-:-:S13]  /*f920*/  PLOP3.LUT P0, PT, PT, PT, UP0, 0x80, 0x0 ;  /* 0x000000000000781c */ /* 0x000fda0003f0f008 */
[----:B-1----:R-:W-:Y:S05]  /*f930*/  @P0 BRA `(.L_x_309) ;  /* 0x0000000000040947 */ /* 0x002fea0003800000 */
[----:B------:R-:W-:Y:S01]  /*f940*/  BPT.TRAP 0x1 ;  /* 0x000000040000795c */ /* 0x000fe20000300000 */
.L_x_309:
[C---:B0-----:R-:W-:Y:S01]  /*f950*/  IMAD R4, R3.reuse, 0x4000, R14 ;  /* 0x0000400003047824 */ /* 0x041fe200078e020e */
[----:B------:R-:W-:Y:S01]  /*f960*/  R2UR UR19, R14 ;  /* 0x000000000e1372ca */ /* 0x000fe200000e0000 */
[----:B------:R-:W-:Y:S01]  /*f970*/  IMAD R5, R3, 0x2000, R0 ;  /* 0x0000200003057824 */ /* 0x000fe200078e0200 */
[----:B------:R-:W-:Y:S01]  /*f980*/  R2UR UR9, R13 ;  /* 0x000000000d0972ca */ /* 0x000fe200000e0000 */
[----:B------:R-:W-:Y:S01]  /*f990*/  VIADD R16, R16, 0xffffffff ;  /* 0xffffffff10107836 */ /* 0x000fe20000000000 */
[----:B------:R-:W-:Y:S01]  /*f9a0*/  R2UR UR7, R4 ;  /* 0x00000000040772ca */ /* 0x000fe200000e0000 */
[----:B------:R-:W-:Y:S01]  /*f9b0*/  UIADD3 UR14, UP0, UR24, 0xf0, URZ ;  /* 0x000000f0180e7890 */ /* 0x000fe2000ff1e03f */
[----:B------:R-:W-:Y:S01]  /*f9c0*/  R2UR UR8, R5 ;  /* 0x00000000050872ca */ /* 0x000fe200000e0000 */
[----:B------:R-:W-:Y:S01]  /*f9d0*/  UIADD3 UR28, UP1, UR24, 0x1f0, URZ ;  /* 0x000001f0181c7890 */ /* 0x000fe2000ff3e03f */
[----:B------:R-:W-:Y:S01]  /*f9e0*/  R2UR UR11, R11 ;  /* 0x000000000b0b72ca */ /* 0x000fe200000e0000 */
[----:B------:R-:W-:Y:S01]  /*f9f0*/  UIADD3.X UR15, URZ, UR25, URZ, UP0, !UPT ;  /* 0x000000193f0f7290 */ /* 0x000fe200087fe43f */
[----:B------:R-:W-:Y:S01]  /*fa00*/  R2UR UR10, R15 ;  /* 0x000000000f0a72ca */ /* 0x000fe200000e0000 */
[----:B------:R-:W-:Y:S01]  /*fa10*/  VIADD R3, R3, 0x1 ;  /* 0x0000000103037836 */ /* 0x000fe20000000000 */
[----:B------:R-:W-:Y:S01]  /*fa20*/  R2UR UR12, R6 ;  /* 0x00000000060c72ca */ /* 0x000fe200000e0000 */
[----:B------:R-:W-:Y:S01]  /*fa30*/  UIADD3.X UR29, URZ, UR25, URZ, UP1, !UPT ;  /* 0x000000193f1d7290 */ /* 0x000fe20008ffe43f */
[----:B------:R-:W-:Y:S01]  /*fa40*/  R2UR UR21, R7 ;  /* 0x00000000071572ca */ /* 0x000fe200000e0000 */
[----:B------:R-:W-:Y:S01]  /*fa50*/  UMOV UR16, 0x0 ;  /* 0x0000000000107882 */ /* 0x000fe20000000000 */
[----:B------:R-:W-:Y:S01]  /*fa60*/  ISETP.GT.AND P1, PT, R16, 0x1, PT ;  /* 0x000000011000780c */ /* 0x000fe20003f24270 */
[----:B------:R-:W-:Y:S01]  /*fa70*/  UIADD3 UR7, UR7, 0x180, URZ ;  /* 0x0000018007077890 */ /* 0x000fe2000fffe03f */
[----:B------:R-:W-:Y:S01]  /*fa80*/  ISETP.NE.AND P0, PT, R3, 0x9, PT ;  /* 0x000000090300780c */ /* 0x000fe20003f05270 */
[----:B------:R-:W-:Y:S01]  /*fa90*/  UIADD3 UR19, UR19, 0x24180, UR8 ;  /* 0x0002418013137890 */ /* 0x000fe2000fffe008 */
[----:B------:R-:W-:Y:S01]  /*faa0*/  VIADD R15, R15, 0x40 ;  /* 0x000000400f0f7836 */ /* 0x000fe20000000000 */
[----:B------:R-:W-:Y:S01]  /*fab0*/  UMOV UR17, 0x10000000 ;  /* 0x1000000000117882 */ /* 0x000fe20000000000 */
[----:B------:R-:W-:Y:S01]  /*fac0*/  UMOV UR30, 0xf0000 ;  /* 0x000f0000001e7882 */ /* 0x000fe20000000000 */
[----:B------:R-:W-:Y:S01]  /*fad0*/  SEL R5, RZ, 0x1, P0 ;  /* 0x00000001ff057807 */ /* 0x000fe20000000000 */
[----:B------:R-:W-:Y:S01]  /*fae0*/  UMOV UR8, UR7 ;  /* 0x0000000700087c82 */ /* 0x000fe20008000000 */
[----:B------:R-:W-:Y:S01]  /*faf0*/  SEL R3, R3, RZ, P0 ;  /* 0x000000ff03037207 */ /* 0x000fe20000000000 */
[----:B------:R0:W-:Y:S01]  /*fb00*/  UTMALDG.3D [UR8], [UR14], desc[UR16] ;  /* 0x000010080e0075b4 */ /* 0x0001e20008011000 */
[----:B------:R-:W-:Y:S01]  /*fb10*/  LOP3.LUT R2, R2, R5, RZ, 0x3c, !PT ;  /* 0x0000000502027212 */ /* 0x000fe200078e3cff */
[----:B0-----:R-:W-:Y:S01]  /*fb20*/  UMOV UR11, UR21 ;  /* 0x00000015000b7c82 */ /* 0x001fe20008000000 */
[----:B------:R-:W-:-:S02]  /*fb30*/  UMOV UR8, UR19 ;  /* 0x0000001300087c82 */ /* 0x000fc40008000000 */
[----:B------:R0:W-:Y:S02]  /*fb40*/  UTMALDG.3D.MULTICAST [UR8], [UR28], UR30, desc[UR16] ;  /* 0x000010081c0073b4 */ /* 0x0001e4000801181e */
[----:B0-----:R-:W-:Y:S05]  /*fb50*/  @P1 BRA `(.L_x_310) ;  /* 0xfffffffc003c1947 */ /* 0x001fea000383ffff */
.L_x_307:
[----:B------:R-:W-:Y:S05]  /*fb60*/  BSYNC B1 ;  /* 0x0000000000017941 */ /* 0x000fea0003800000 */
.L_x_306:
[----:B------:R-:W2:Y:S01]  /*fb70*/  LDL.LU R17, [R1+0x80] ;  /* 0x0000800001117983 */ /* 0x000ea20000300800 */
[----:B------:R-:W-:Y:S01]  /*fb80*/  LOP3.LUT P1, RZ, R12, 0xff, RZ, 0xc0, !PT ;  /* 0x000000ff0cff7812 */ /* 0x000fe2000782c0ff */
[----:B------:R-:W-:Y:S01]  /*fb90*/  VIADD R5, R10, UR20 ;  /* 0x000000140a057c36 */ /* 0x000fe20008000000 */
[----:B------:R-:W-:Y:S01]  /*fba0*/  ULDC.64 UR8, c[0x0][0x650] ;  /* 0x0001940000087ab9 */ /* 0x000fe20000000a00 */
[----:B------:R-:W3:Y:S01]  /*fbb0*/  LDL.LU R14, [R1+0x84] ;  /* 0x00008400010e7983 */ /* 0x000ee20000300800 */
[----:B------:R-:W-:Y:S01]  /*fbc0*/  IMAD.U32 R6, RZ, RZ, UR20 ;  /* 0x00000014ff067e24 */ /* 0x000fe2000f8e00ff */
[----:B------:R-:W-:Y:S01]  /*fbd0*/  UISETP.GE.U32.AND UP0, UPT, UR20, 0x9, UPT ;  /* 0x000000091400788c */ /* 0x000fe2000bf06070 */
[----:B------:R-:W-:Y:S01]  /*fbe0*/  ISETP.GT.U32.AND P0, PT, R5, 0x8, PT ;  /* 0x000000080500780c */ /* 0x000fe20003f04070 */
[----:B------:R-:W-:Y:S01]  /*fbf0*/  BSSY B1, `(.L_x_311) ;  /* 0x000006d000017945 */ /* 0x000fe20003800000 */
[----:B------:R-:W-:Y:S01]  /*fc00*/  IMAD.MOV.U32 R7, RZ, RZ, -0x1 ;  /* 0xffffffffff077424 */ /* 0x000fe200078e00ff */
[----:B------:R-:W-:-:S02]  /*fc10*/  PRMT R12, RZ, 0x7610, R12 ;  /* 0x00007610ff0c7816 */ /* 0x000fc4000000000c */
[----:B------:R-:W-:Y:S01]  /*fc20*/  ISETP.LT.U32.AND P0, PT, R6, 0x9, P0 ;  /* 0x000000090600780c */ /* 0x000fe20000701070 */
[----:B------:R-:W-:Y:S01]  /*fc30*/  IMAD.MOV.U32 R6, RZ, RZ, -0x1 ;  /* 0xffffffffff067424 */ /* 0x000fe200078e00ff */
[----:B------:R-:W0:Y:S01]  /*fc40*/  @P1 S2R R3, SR_CgaCtaId ;  /* 0x0000000000031919 */ /* 0x000e220000008800 */
[----:B------:R-:W-:Y:S02]  /*fc50*/  @P1 MOV R2, 0x400 ;  /* 0x0000040000021802 */ /* 0x000fe40000000f00 */
[----:B------:R-:W-:Y:S02]  /*fc60*/  PLOP3.LUT P2, PT, PT, PT, UP0, 0x80, 0x0 ;  /* 0x000000000000781c */ /* 0x000fe40003f4f008 */
[----:B0-----:R-:W-:Y:S01]  /*fc70*/  @P1 LEA R4, R3, R2, 0x18 ;  /* 0x0000000203041211 */ /* 0x001fe200078ec0ff */
[----:B------:R-:W-:Y:S01]  /*fc80*/  IMAD.WIDE.U32 R2, R5, 0x38e38e39, RZ ;  /* 0x38e38e3905027825 */ /* 0x000fe200078e00ff */
[----:B------:R-:W-:Y:S02]  /*fc90*/  SEL R2, RZ, 0x1, !P0 ;  /* 0x00000001ff027807 */ /* 0x000fe40004000000 */
[----:B------:R0:W-:Y:S02]  /*fca0*/  @P1 SYNCS.ARRIVE.TRANS64.A1T0 RZ, [R4+URZ+0xa8], RZ ;  /* 0x0000a8ff04ff19a7 */ /* 0x0001e4000810003f */
[----:B------:R-:W-:-:S02]  /*fcb0*/  LOP3.LUT R9, R9, R2, RZ, 0x3c, !PT ;  /* 0x0000000209097212 */ /* 0x000fc400078e3cff */
[----:B------:R-:W-:Y:S02]  /*fcc0*/  PRMT R2, RZ, 0x7610, R2 ;  /* 0x00007610ff027816 */ /* 0x000fe40000000002 */
[----:B0-----:R-:W-:-:S04]  /*fcd0*/  SHF.R.U32.HI R4, RZ, 0x1, R3 ;  /* 0x00000001ff047819 */ /* 0x001fc80000011603 */
[----:B------:R-:W-:Y:S01]  /*fce0*/  @P2 LOP3.LUT R9, R9, 0x1, R4, 0x78, !PT ;  /* 0x0000000109092812 */ /* 0x000fe200078e7804 */
[----:B------:R-:W-:Y:S02]  /*fcf0*/  IMAD R10, R4, -0x9, R5 ;  /* 0xfffffff7040a7824 */ /* 0x000fe400078e0205 */
[----:B------:R-:W-:Y:S01]  /*fd00*/  IMAD.MOV.U32 R5, RZ, RZ, -0x1 ;  /* 0xffffffffff057424 */ /* 0x000fe200078e00ff */
[----:B---3--:R-:W-:-:S04]  /*fd10*/  IADD3 R14, P1, R14, UR22, RZ ;  /* 0x000000160e0e7c10 */ /* 0x008fc8000ff3e0ff */
[----:B--2---:R-:W-:Y:S01]  /*fd20*/  IADD3.X R17, R17, UR18, RZ, P1, !PT ;  /* 0x0000001211117c10 */ /* 0x004fe20008ffe4ff */
[----:B------:R0:W-:Y:S01]  /*fd30*/  STL [R1+0x84], R14 ;  /* 0x0000840e01007387 */ /* 0x0001e20000100800 */
[----:B------:R-:W-:-:S03]  /*fd40*/  ISETP.GE.U32.AND P0, PT, R14, UR8, PT ;  /* 0x000000080e007c0c */ /* 0x000fc6000bf06070 */
[----:B------:R0:W-:Y:S01]  /*fd50*/  STL [R1+0x80], R17 ;  /* 0x0000801101007387 */ /* 0x0001e20000100800 */
[----:B------:R-:W-:-:S13]  /*fd60*/  ISETP.GE.U32.AND.EX P0, PT, R17, UR9, PT, P0 ;  /* 0x0000000911007c0c */ /* 0x000fda000bf06100 */
[----:B0-----:R-:W-:Y:S05]  /*fd70*/  @P0 BRA `(.L_x_312) ;  /* 0x0000000400500947 */ /* 0x001fea0003800000 */
[----:B------:R-:W-:Y:S01]  /*fd80*/  ULDC.64 UR8, c[0x0][0x628] ;  /* 0x00018a0000087ab9 */ /* 0x000fe20000000a00 */
[----:B------:R-:W0:Y:S01]  /*fd90*/  S2R R13, SR_CTAID.X ;  /* 0x00000000000d7919 */ /* 0x000e220000002500 */
[----:B------:R-:W-:Y:S01]  /*fda0*/  ISETP.NE.U32.AND P0, PT, RZ, UR8, PT ;  /* 0x00000008ff007c0c */ /* 0x000fe2000bf05070 */
[----:B------:R-:W-:Y:S01]  /*fdb0*/  ULDC UR10, c[0x0][0x630] ;  /* 0x00018c00000a7ab9 */ /* 0x000fe20000000800 */
[----:B------:R-:W-:Y:S01]  /*fdc0*/  IMAD.MOV.U32 R2, RZ, RZ, R14 ;  /* 0x000000ffff027224 */ /* 0x000fe200078e000e */
[----:B------:R-:W1:Y:S01]  /*fdd0*/  S2R R11, SR_CTAID.Y ;  /* 0x00000000000b7919 */ /* 0x000e620000002600 */
[----:B------:R-:W-:Y:S01]  /*fde0*/  ISETP.NE.AND.EX P0, PT, RZ, UR9, PT, P0 ;  /* 0x00000009ff007c0c */ /* 0x000fe2000bf05300 */
[----:B------:R-:W-:-:S12]  /*fdf0*/  IMAD.MOV.U32 R3, RZ, RZ, R17 ;  /* 0x000000ffff037224 */ /* 0x000fd800078e0011 */
[----:B------:R-:W-:Y:S05]  /*fe00*/  @!P0 BRA `(.L_x_313) ;  /* 0x0000000000288947 */ /* 0x000fea0003800000 */
[----:B------:R-:W-:Y:S02]  /*fe10*/  ULDC UR7, c[0x0][0x634] ;  /* 0x00018d0000077ab9 */ /* 0x000fe40000000800 */
[----:B------:R-:W-:-:S05]  /*fe20*/  IADD3 R7, P0, R14, UR7, RZ ;  /* 0x000000070e077c10 */ /* 0x000fca000ff1e0ff */
[----:B------:R-:W-:-:S04]  /*fe30*/  IMAD.X R15, RZ, RZ, R17, P0 ;  /* 0x000000ffff0f7224 */ /* 0x000fc800000e0611 */
[----:B------:R-:W-:-:S04]  /*fe40*/  IMAD.WIDE.U32 R4, R15, UR8, RZ ;  /* 0x000000080f047c25 */ /* 0x000fc8000f8e00ff */
[----:B------:R-:W-:-:S04]  /*fe50*/  IMAD.WIDE.U32 R4, P0, R7, UR9, R4 ;  /* 0x0000000907047c25 */ /* 0x000fc8000f800004 */
[----:B------:R-:W-:-:S04]  /*fe60*/  IMAD.WIDE.U32 R6, R7, UR8, RZ ;  /* 0x0000000807067c25 */ /* 0x000fc8000f8e00ff */
[----:B------:R-:W-:Y:S01]  /*fe70*/  IMAD.X R3, RZ, RZ, RZ, P0 ;  /* 0x000000ffff037224 */ /* 0x000fe200000e06ff */
[----:B------:R-:W-:Y:S01]  /*fe80*/  IADD3 RZ, P0, R7, R4, RZ ;  /* 0x0000000407ff7210 */ /* 0x000fe20007f1e0ff */
[----:B------:R-:W-:-:S04]  /*fe90*/  IMAD.MOV.U32 R2, RZ, RZ, R5 ;  /* 0x000000ffff027224 */ /* 0x000fc800078e0005 */
[----:B------:R-:W-:-:S08]  /*fea0*/  IMAD.WIDE.U32.X R2, R15, UR9, R2, P0 ;  /* 0x000000090f027c25 */ /* 0x000fd000080e0402 */
.L_x_313:
[--C-:B------:R-:W-:Y:S01]  /*feb0*/  SHF.R.U64 R6, R2, UR10, R3.reuse ;  /* 0x0000000a02067c19 */ /* 0x100fe20008001203 */
[----:B------:R-:W-:Y:S01]  /*fec0*/  ULDC.64 UR8, c[0x0][0x620] ;  /* 0x0001880000087ab9 */ /* 0x000fe20000000a00 */
[----:B------:R-:W-:Y:S01]  /*fed0*/  SHF.R.U32.HI R2, RZ, UR10, R3 ;  /* 0x0000000aff027c19 */ /* 0x000fe20008011603 */
[----:B------:R-:W-:Y:S01]  /*fee0*/  IMAD.MOV.U32 R3, RZ, RZ, R17 ;  /* 0x000000ffff037224 */ /* 0x000fe200078e0011 */
[----:B------:R-:W-:Y:S01]  /*fef0*/  IADD3 R5, P0, RZ, -R6, RZ ;  /* 0x80000006ff057210 */ /* 0x000fe20007f1e0ff */
[----:B------:R-:W-:Y:S01]  /*ff00*/  ULDC UR7, c[0x0][0x150] ;  /* 0x0000540000077ab9 */ /* 0x000fe20000000800 */
[----:B0-----:R-:W-:Y:S01]  /*ff10*/  I2FP.F32.U32 R7, R13 ;  /* 0x0000000d00077245 */ /* 0x001fe20000201000 */
[----:B------:R-:W0:Y:S01]  /*ff20*/  LDC R18, c[0x0][0x144] ;  /* 0x00005100ff127b82 */ /* 0x000e220000000800 */
[----:B------:R-:W-:Y:S01]  /*ff30*/  ULDC.64 UR10, c[0x0][0x640] ;  /* 0x00019000000a7ab9 */ /* 0x000fe20000000a00 */
[----:B------:R-:W-:Y:S01]  /*ff40*/  IMAD.X R2, RZ, RZ, ~R2, P0 ;  /* 0x000000ffff027224 */ /* 0x000fe200000e0e02 */
[----:B------:R-:W-:-:S03]  /*ff50*/  ISETP.NE.U32.AND P0, PT, RZ, UR10, PT ;  /* 0x0000000aff007c0c */ /* 0x000fc6000bf05070 */
[----:B------:R-:W-:Y:S01]  /*ff60*/  IMAD R4, R2, UR8, RZ ;  /* 0x0000000802047c24 */ /* 0x000fe2000f8e02ff */
[----:B------:R-:W-:Y:S01]  /*ff70*/  ISETP.NE.AND.EX P0, PT, RZ, UR11, PT, P0 ;  /* 0x0000000bff007c0c */ /* 0x000fe2000bf05300 */
[----:B------:R-:W-:Y:S01]  /*ff80*/  IMAD.MOV.U32 R2, RZ, RZ, R14 ;  /* 0x000000ffff027224 */ /* 0x000fe200078e000e */
[----:B------:R-:W2:Y:S03]  /*ff90*/  LDC R16, c[0x0][0x148] ;  /* 0x00005200ff107b82 */ /* 0x000ea60000000800 */
[----:B------:R-:W-:Y:S01]  /*ffa0*/  IMAD.WIDE.U32 R2, R5, UR8, R2 ;  /* 0x0000000805027c25 */ /* 0x000fe2000f8e0002 */
[----:B------:R-:W-:-:S03]  /*ffb0*/  ULDC UR8, c[0x0][0x154] ;  /* 0x0000550000087ab9 */ /* 0x000fc60000000800 */
[----:B------:R-:W-:Y:S02]  /*ffc0*/  IMAD R5, R5, UR9, R4 ;  /* 0x0000000905057c24 */ /* 0x000fe4000f8e0204 */
[----:B------:R-:W-:Y:S01]  /*ffd0*/  FMUL R4, R7, UR7 ;  /* 0x0000000707047c20 */ /* 0x000fe20008400000 */
[----:B------:R-:W-:Y:S01]  /*ffe0*/  ULDC UR7, c[0x0][0x618] ;  /* 0x0001860000077ab9 */ /* 0x000fe20000000800 */
[----:B------:R-:W-:Y:S01]  /*fff0*/  ULDC UR9, c[0x0][0x608] ;  /* 0x0001820000097ab9 */ /* 0x000fe20000000800 */
[----:B------:R-:W-:-:S03]  /*10000*/  IMAD.IADD R3, R3, 0x1, R5 ;  /* 0x0000000103037824 */ /* 0x000fc600078e0205 */
[----:B------:R-:W3:Y:S02]  /*10010*/  F2I.U32.TRUNC.NTZ R4, R4 ;  /* 0x0000000400047305 */ /* 0x000ee4000020f000 */
[----:B------:R-:W-:Y:S02]  /*10020*/  SHF.R.U64 R7, R2, UR7, R3 ;  /* 0x0000000702077c19 */ /* 0x000fe40008001203 */
[----:B-1----:R-:W-:-:S05]  /*10030*/  I2FP.F32.U32 R2, R11 ;  /* 0x0000000b00027245 */ /* 0x002fca0000201000 */
[----:B------:R-:W-:Y:S01]  /*10040*/  FMUL R5, R2, UR8 ;  /* 0x0000000802057c20 */ /* 0x000fe20008400000 */
[----:B------:R-:W-:Y:S01]  /*10050*/  SHF.R.U32.HI R2, RZ, UR7, R3 ;  /* 0x00000007ff027c19 */ /* 0x000fe20008011603 */
[----:B------:R-:W-:Y:S02]  /*10060*/  ULDC UR7, c[0x0][0x658] ;  /* 0x0001960000077ab9 */ /* 0x000fe40000000800 */
[----:B------:R1:W4:Y:S01]  /*10070*/  F2I.U32.TRUNC.NTZ R19, R5 ;  /* 0x0000000500137305 */ /* 0x000322000020f000 */
[----:B------:R-:W-:Y:S01]  /*10080*/  SHF.R.U64 R15, R7, UR9, R2 ;  /* 0x00000009070f7c19 */ /* 0x000fe20008001202 */
[----:B---3--:R-:W-:Y:S01]  /*10090*/  IMAD.MOV R4, RZ, RZ, -R4 ;  /* 0x000000ffff047224 */ /* 0x008fe200078e0a04 */
[----:B------:R-:W-:-:S03]  /*100a0*/  SHF.R.U32.HI R2, RZ, UR9, R2 ;  /* 0x00000009ff027c19 */ /* 0x000fc60008011602 */
[----:B0-----:R-:W-:Y:S01]  /*100b0*/  IMAD R13, R18, R4, R13 ;  /* 0x00000004120d7224 */ /* 0x001fe200078e020d */
[--C-:B------:R-:W-:Y:S02]  /*100c0*/  SHF.R.U64 R14, R15, UR7, R2.reuse ;  /* 0x000000070f0e7c19 */ /* 0x100fe40008001202 */
[----:B------:R-:W-:-:S03]  /*100d0*/  SHF.R.U32.HI R17, RZ, UR7, R2 ;  /* 0x00000007ff117c19 */ /* 0x000fc60008011602 */
[----:B------:R-:W-:Y:S02]  /*100e0*/  IMAD.MOV.U32 R2, RZ, RZ, R14 ;  /* 0x000000ffff027224 */ /* 0x000fe400078e000e */
[----:B------:R-:W-:Y:S01]  /*100f0*/  IMAD.MOV.U32 R3, RZ, RZ, R17 ;  /* 0x000000ffff037224 */ /* 0x000fe200078e0011 */
[----:B-12-4-:R-:W-:Y:S06]  /*10100*/  @!P0 BRA `(.L_x_314) ;  /* 0x0000000000288947 */ /* 0x016fec0003800000 */
[----:B------:R-:W-:Y:S02]  /*10110*/  ULDC UR7, c[0x0][0x64c] ;  /* 0x0001930000077ab9 */ /* 0x000fe40000000800 */
[----:B------:R-:W-:-:S05]  /*10120*/  IADD3 R3, P0, R14, UR7, RZ ;  /* 0x000000070e037c10 */ /* 0x000fca000ff1e0ff */
[----:B------:R-:W-:-:S04]  /*10130*/  IMAD.X R17, RZ, RZ, R17, P0 ;  /* 0x000000ffff117224 */ /* 0x000fc800000e0611 */
[----:B------:R-:W-:-:S04]  /*10140*/  IMAD.WIDE.U32 R4, R17, UR10, RZ ;  /* 0x0000000a11047c25 */ /* 0x000fc8000f8e00ff */
[----:B------:R-:W-:-:S04]  /*10150*/  IMAD.WIDE.U32 R4, P0, R3, UR11, R4 ;  /* 0x0000000b03047c25 */ /* 0x000fc8000f800004 */
[----:B------:R-:W-:-:S04]  /*10160*/  IMAD.WIDE.U32 R2, R3, UR10, RZ ;  /* 0x0000000a03027c25 */ /* 0x000fc8000f8e00ff */
[----:B------:R-:W-:Y:S01]  /*10170*/  IMAD.MOV.U32 R2, RZ, RZ, R5 ;  /* 0x000000ffff027224 */ /* 0x000fe200078e0005 */
[----:B------:R-:W-:Y:S01]  /*10180*/  IADD3 RZ, P1, R3, R4, RZ ;  /* 0x0000000403ff7210 */ /* 0x000fe20007f3e0ff */
[----:B------:R-:W-:-:S04]  /*10190*/  IMAD.X R3, RZ, RZ, RZ, P0 ;  /* 0x000000ffff037224 */ /* 0x000fc800000e06ff */
[----:B------:R-:W-:-:S08]  /*101a0*/  IMAD.WIDE.U32.X R2, R17, UR11, R2, P1 ;  /* 0x0000000b11027c25 */ /* 0x000fd000088e0402 */
.L_x_314:
[----:B------:R-:W-:Y:S01]  /*101b0*/  ULDC UR7, c[0x0][0x648] ;  /* 0x0001920000077ab9 */ /* 0x000fe20000000800 */
[----:B------:R-:W-:Y:S01]  /*101c0*/  LOP3.LUT R15, R15, UR6, RZ, 0xc0, !PT ;  /* 0x000000060f0f7c12 */ /* 0x000fe2000f8ec0ff */
[----:B------:R-:W-:Y:S01]  /*101d0*/  IMAD.MOV R19, RZ, RZ, -R19 ;  /* 0x000000ffff137224 */ /* 0x000fe200078e0a13 */
[----:B------:R-:W-:Y:S01]  /*101e0*/  SHF.R.U64 R2, R2, UR7, R3 ;  /* 0x0000000702027c19 */ /* 0x000fe20008001203 */
[----:B------:R-:W-:Y:S01]  /*101f0*/  ULDC UR7, c[0x0][0x638] ;  /* 0x00018e0000077ab9 */ /* 0x000fe20000000800 */
[----:B------:R-:W-:Y:S01]  /*10200*/  LOP3.LUT R7, R7, UR4, RZ, 0xc0, !PT ;  /* 0x0000000407077c12 */ /* 0x000fe2000f8ec0ff */
[----:B------:R-:W-:Y:S01]  /*10210*/  @P4 IMAD R13, R16, R19, R11 ;  /* 0x00000013100d4224 */ /* 0x000fe200078e020b */
[----:B------:R-:W-:Y:S01]  /*10220*/  ULDC UR8, c[0x0][0x610] ;  /* 0x0001840000087ab9 */ /* 0x000fe20000000800 */
[----:B------:R-:W-:Y:S02]  /*10230*/  IMAD.MOV R3, RZ, RZ, -R2 ;  /* 0x000000ffff037224 */ /* 0x000fe400078e0a02 */
[----:B------:R-:W-:-:S02]  /*10240*/  IMAD R2, R2, UR5, R15 ;  /* 0x0000000502027c24 */ /* 0x000fc4000f8e020f */
[----:B------:R-:W-:Y:S01]  /*10250*/  IMAD R14, R3, UR7, R14 ;  /* 0x00000007030e7c24 */ /* 0x000fe2000f8e020e */
[----:B------:R-:W-:Y:S01]  /*10260*/  ULDC UR7, c[0x0][0x600] ;  /* 0x0001800000077ab9 */ /* 0x000fe20000000800 */
[----:B------:R-:W-:Y:S02]  /*10270*/  IMAD R13, R2, UR8, R13 ;  /* 0x00000008020d7c24 */ /* 0x000fe4000f8e020d */
[----:B------:R-:W-:Y:S02]  /*10280*/  IMAD R14, R14, UR7, R7 ;  /* 0x000000070e0e7c24 */ /* 0x000fe4000f8e0207 */
[----:B------:R-:W-:-:S03]  /*10290*/  IMAD.MOV.U32 R2, RZ, RZ, 0x1 ;  /* 0x00000001ff027424 */ /* 0x000fc600078e00ff */
[----:B------:R-:W-:Y:S02]  /*102a0*/  SEL R7, R14, R13, !P4 ;  /* 0x0000000d0e077207 */ /* 0x000fe40006000000 */
[----:B------:R-:W-:-:S07]  /*102b0*/  SEL R5, R13, R14, !P4 ;  /* 0x0000000e0d057207 */ /* 0x000fce0006000000 */
.L_x_312:
[----:B------:R-:W-:Y:S05]  /*102c0*/  BSYNC B1 ;  /* 0x0000000000017941 */ /* 0x000fea0003800000 */
.L_x_311:
[----:B------:R-:W-:-:S13]  /*102d0*/  LOP3.LUT P0, RZ, R2, 0xff, RZ, 0xc0, !PT ;  /* 0x000000ff02ff7812 */ /* 0x000fda000780c0ff */
[----:B------:R-:W-:Y:S05]  /*102e0*/  @P0 BRA `(.L_x_315) ;  /* 0xfffffff400240947 */ /* 0x000fea000383ffff */
[----:B------:R-:W-:Y:S05]  /*102f0*/  BSYNC B0 ;  /* 0x0000000000007941 */ /* 0x000fea0003800000 */
.L_x_304:
[----:B------:R-:W-:-:S03]  /*10300*/  UMOV UR7, 0xffffffff ;  /* 0xffffffff00077882 */ /* 0x000fc60000000000 */
[----:B------:R-:W-:Y:S05]  /*10310*/  BRA.DIV UR7, `(.L_x_316) ;  /* 0x0000000607dc7947 */ /* 0x000fea000b800000 */
[----:B------:R-:W-:-:S13]  /*10320*/  ELECT P0, URZ, PT ;  /* 0x00000000003f782f */ /* 0x000fda0003800000 */
.L_x_335:
[----:B------:R-:W-:Y:S04]  /*10330*/  BSSY B0, `(.L_x_317) ;  /* 0x0000059000007945 */ /* 0x000fe80003800000 */
[----:B------:R-:W-:Y:S05]  /*10340*/  @!P0 BRA `(.L_x_318) ;  /* 0x00000004005c8947 */ /* 0x000fea0003800000 */
[----:B------:R-:W-:-:S04]  /*10350*/  ULOP3.LUT UR7, UR13, 0x2, URZ, 0xfc, !UPT ;  /* 0x000000020d077892 */ /* 0x000fc8000f8efc3f */
[----:B------:R-:W-:-:S06]  /*10360*/  UISETP.NE.AND UP0, UPT, UR7, 0x3, UPT ;  /* 0x000000030700788c */ /* 0x000fcc000bf05270 */
[----:B------:R-:W-:-:S13]  /*10370*/  PLOP3.LUT P0, PT, PT, PT, UP0, 0x80, 0x0 ;  /* 0x000000000000781c */ /* 0x000fda0003f0f008 */
[----:B------:R-:W-:Y:S05]  /*10380*/  @!P0 BRA `(.L_x_319) ;  /* 0x0000000000048947 */ /* 0x000fea0003800000 */
[----:B------:R-:W-:Y:S01]  /*10390*/  BPT.TRAP 0x1 ;  /* 0x000000040000795c */ /* 0x000fe20000300000 */
.L_x_319:
[----:B------:R-:W0:Y:S01]  /*103a0*/  S2R R3, SR_CgaCtaId ;  /* 0x0000000000037919 */ /* 0x000e220000008800 */
[----:B------:R-:W-:Y:S02]  /*103b0*/  MOV R0, 0x400 ;  /* 0x0000040000007802 */ /* 0x000fe40000000f00 */
[----:B------:R-:W-:Y:S02]  /*103c0*/  SHF.L.U32 R2, R9, 0x1f, RZ ;  /* 0x0000001f09027819 */ /* 0x000fe400000006ff */
[----:B0-----:R-:W-:-:S05]  /*103d0*/  LEA R3, R3, R0, 0x18 ;  /* 0x0000000003037211 */ /* 0x001fca00078ec0ff */
[----:B------:R-:W-:-:S04]  /*103e0*/  VIADD R3, R3, 0x48 ;  /* 0x0000004803037836 */ /* 0x000fc80000000000 */
[C---:B------:R-:W-:Y:S02]  /*103f0*/  IMAD R5, R10.reuse, 0x8, R3 ;  /* 0x000000080a057824 */ /* 0x040fe400078e0203 */
[----:B------:R-:W-:Y:S02]  /*10400*/  VIADD R10, R10, 0x1 ;  /* 0x000000010a0a7836 */ /* 0x000fe40000000000 */
[----:B------:R-:W0:Y:S03]  /*10410*/  SYNCS.PHASECHK.TRANS64.TRYWAIT P0, [R5+URZ], R2 ;  /* 0x00000002050075a7 */ /* 0x000e26000800017f */
[----:B------:R-:W-:-:S04]  /*10420*/  ISETP.NE.AND P1, PT, R10, 0x9, PT ;  /* 0x000000090a00780c */ /* 0x000fc80003f25270 */
[----:B------:R-:W-:Y:S02]  /*10430*/  SEL R0, RZ, 0x1, P1 ;  /* 0x00000001ff007807 */ /* 0x000fe40000800000 */
[----:B------:R-:W-:Y:S02]  /*10440*/  SEL R10, R10, RZ, P1 ;  /* 0x000000ff0a0a7207 */ /* 0x000fe40000800000 */
[----:B------:R-:W-:-:S03]  /*10450*/  LOP3.LUT R9, R9, R0, RZ, 0x3c, !PT ;  /* 0x0000000009097212 */ /* 0x000fc600078e3cff */
[----:B------:R-:W-:Y:S01]  /*10460*/  IMAD R7, R10, 0x8, R3 ;  /* 0x000000080a077824 */ /* 0x000fe200078e0203 */
[----:B------:R-:W-:Y:S01]  /*10470*/  SHF.L.U32 R4, R9, 0x1f, RZ ;  /* 0x0000001f09047819 */ /* 0x000fe200000006ff */
[----:B0-----:R-:W-:Y:S06]  /*10480*/  @!P0 BRA `(.L_x_320) ;  /* 0x0000000400a08947 */ /* 0x001fec0003800000 */
.L_x_336:
[----:B------:R-:W1:Y:S01]  /*10490*/  SYNCS.PHASECHK.TRANS64.TRYWAIT P0, [R7+URZ], R4 ;  /* 0x00000004070075a7 */ /* 0x000e62000800017f */
[----:B------:R-:W-:-:S05]  /*104a0*/  VIADD R0, R10, 0x1 ;  /* 0x000000010a007836 */ /* 0x000fca0000000000 */
[----:B------:R-:W-:-:S04]  /*104b0*/  ISETP.NE.AND P1, PT, R0, 0x9, PT ;  /* 0x000000090000780c */ /* 0x000fc80003f25270 */
[----:B0-----:R-:W-:Y:S02]  /*104c0*/  SEL R2, RZ, 0x1, P1 ;  /* 0x00000001ff027807 */ /* 0x001fe40000800000 */
[----:B------:R-:W-:Y:S02]  /*104d0*/  SEL R0, R0, RZ, P1 ;  /* 0x000000ff00007207 */ /* 0x000fe40000800000 */
[----:B------:R-:W-:-:S03]  /*104e0*/  LOP3.LUT R9, R9, R2, RZ, 0x3c, !PT ;  /* 0x0000000209097212 */ /* 0x000fc600078e3cff */
[----:B------:R-:W-:Y:S01]  /*104f0*/  IMAD R6, R0, 0x8, R3 ;  /* 0x0000000800067824 */ /* 0x000fe200078e0203 */
[----:B------:R-:W-:Y:S01]  /*10500*/  SHF.L.U32 R5, R9, 0x1f, RZ ;  /* 0x0000001f09057819 */ /* 0x000fe200000006ff */
[----:B-1----:R-:W-:Y:S06]  /*10510*/  @!P0 BRA `(.L_x_321) ;  /* 0x0000000400908947 */ /* 0x002fec0003800000 */
.L_x_337:
[----:B------:R-:W1:Y:S01]  /*10520*/  SYNCS.PHASECHK.TRANS64.TRYWAIT P0, [R6+URZ], R5 ;  /* 0x00000005060075a7 */ /* 0x000e62000800017f */
[----:B------:R-:W-:-:S05]  /*10530*/  VIADD R0, R0, 0x1 ;  /* 0x0000000100007836 */ /* 0x000fca0000000000 */
[----:B------:R-:W-:-:S04]  /*10540*/  ISETP.NE.AND P1, PT, R0, 0x9, PT ;  /* 0x000000090000780c */ /* 0x000fc80003f25270 */
[----:B------:R-:W-:Y:S02]  /*10550*/  SEL R2, RZ, 0x1, P1 ;  /* 0x00000001ff027807 */ /* 0x000fe40000800000 */
[----:B------:R-:W-:Y:S02]  /*10560*/  SEL R0, R0, RZ, P1 ;  /* 0x000000ff00007207 */ /* 0x000fe40000800000 */
[----:B------:R-:W-:-:S03]  /*10570*/  LOP3.LUT R9, R9, R2, RZ, 0x3c, !PT ;  /* 0x0000000209097212 */ /* 0x000fc600078e3cff */
[----:B0-----:R-:W-:Y:S01]  /*10580*/  IMAD R7, R0, 0x8, R3 ;  /* 0x0000000800077824 */ /* 0x001fe200078e0203 */
[----:B------:R-:W-:Y:S01]  /*10590*/  SHF.L.U32 R4, R9, 0x1f, RZ ;  /* 0x0000001f09047819 */ /* 0x000fe200000006ff */
[----:B-1----:R-:W-:Y:S06]  /*105a0*/  @!P0 BRA `(.L_x_322) ;  /* 0x0000000400808947 */ /* 0x002fec0003800000 */
.L_x_338:
        /* <DEDUP_REMOVED lines=9> */
.L_x_339:
        /* <DEDUP_REMOVED lines=9> */
.L_x_340:
        /* <DEDUP_REMOVED lines=9> */
.L_x_341:
        /* <DEDUP_REMOVED lines=9> */
.L_x_342:
[----:B------:R-:W1:Y:S01]  /*107f0*/  SYNCS.PHASECHK.TRANS64.TRYWAIT P0, [R7+URZ], R4 ;  /* 0x00000004070075a7 */ /* 0x000e62000800017f */
[----:B------:R-:W-:-:S05]  /*10800*/  VIADD R0, R0, 0x1 ;  /* 0x0000000100007836 */ /* 0x000fca0000000000 */
[----:B------:R-:W-:-:S04]  /*10810*/  ISETP.NE.AND P1, PT, R0, 0x9, PT ;  /* 0x000000090000780c */ /* 0x000fc80003f25270 */
[----:B------:R-:W-:Y:S02]  /*10820*/  SEL R2, RZ, 0x1, P1 ;  /* 0x00000001ff027807 */ /* 0x000fe40000800000 */
[----:B------:R-:W-:Y:S02]  /*10830*/  SEL R0, R0, RZ, P1 ;  /* 0x000000ff00007207 */ /* 0x000fe40000800000 */
[----:B------:R-:W-:Y:S01]  /*10840*/  LOP3.LUT R2, R9, R2, RZ, 0x3c, !PT ;  /* 0x0000000209027212 */ /* 0x000fe200078e3cff */
[----:B-1----:R-:W-:Y:S06]  /*10850*/  @!P0 BRA `(.L_x_327) ;  /* 0x0000000400388947 */ /* 0x002fec0003800000 */
.L_x_343:
[----:B------:R-:W-:Y:S01]  /*10860*/  IMAD R3, R0, 0x8, R3 ;  /* 0x0000000800037824 */ /* 0x000fe200078e0203 */
[----:B------:R-:W-:-:S07]  /*10870*/  SHF.L.U32 R0, R2, 0x1f, RZ ;  /* 0x0000001f02007819 */ /* 0x000fce00000006ff */
.L_x_328:
[----:B--2---:R2:W3:Y:S02]  /*10880*/  SYNCS.PHASECHK.TRANS64.TRYWAIT P0, [R3+URZ], R0 ;  /* 0x00000000030075a7 */ /* 0x0044e4000800017f */
[----:B---3--:R-:W-:Y:S05]  /*10890*/  @!P0 NANOSLEEP.SYNCS 0x989680 ;  /* 0x009896800000895d */ /* 0x008fea0003900000 */
[----:B------:R-:W3:Y:S02]  /*108a0*/  @!P0 SYNCS.PHASECHK.TRANS64 P0, [R3+URZ], R0 ;  /* 0x00000000030085a7 */ /* 0x000ee4000800007f */
[----:B---3--:R-:W-:Y:S05]  /*108b0*/  @!P0 BRA `(.L_x_328) ;  /* 0xfffffffc00f08947 */ /* 0x008fea000383ffff */
.L_x_318:
[----:B------:R-:W-:Y:S05]  /*108c0*/  BSYNC B0 ;  /* 0x0000000000007941 */ /* 0x000fea0003800000 */
.L_x_317:
[----:B------:R-:W-:Y:S05]  /*108d0*/  EXIT ;  /* 0x000000000000794d */ /* 0x000fea0003800000 */
.L_x_22:
[----:B-1----:R-:W-:-:S04]  /*108e0*/  IMAD.U32 R3, RZ, RZ, UR6 ;  /* 0x00000006ff037e24 */ /* 0x002fc8000f8e00ff */
[----:B------:R1:W2:Y:S03]  /*108f0*/  SYNCS.PHASECHK.TRANS64.TRYWAIT P0, [R3+URZ], R0 ;  /* 0x00000000030075a7 */ /* 0x0002a6000800017f */
[----:B--2---:R-:W-:Y:S05]  /*10900*/  @!P0 NANOSLEEP.SYNCS 0x989680 ;  /* 0x009896800000895d */ /* 0x004fea0003900000 */
[----:B------:R-:W2:Y:S02]  /*10910*/  @!P0 SYNCS.PHASECHK.TRANS64 P0, [R3+URZ], R0 ;  /* 0x00000000030085a7 */ /* 0x000ea4000800007f */
[----:B--2---:R-:W-:Y:S05]  /*10920*/  @!P0 BRA `(.L_x_22) ;  /* 0xfffffffc00ec8947 */ /* 0x004fea000383ffff */
[----:B------:R-:W-:Y:S05]  /*10930*/  BRA `(.L_x_21) ;  /* 0xffffff1400787947 */ /* 0x000fea000383ffff */
.L_x_28:
[----:B-----5:R1:W-:Y:S02]  /*10940*/  STL [R1+0x90], R0 ;  /* 0x0000900001007387 */ /* 0x0203e40000100800 */
[----:B-1----:R-:W-:-:S04]  /*10950*/  IMAD.U32 R0, RZ, RZ, UR16 ;  /* 0x00000010ff007e24 */ /* 0x002fc8000f8e00ff */
[----:B------:R1:W2:Y:S03]  /*10960*/  SYNCS.PHASECHK.TRANS64.TRYWAIT P0, [R0+URZ], R229 ;  /* 0x000000e5000075a7 */ /* 0x0002a6000800017f */
[----:B--2---:R-:W-:Y:S05]  /*10970*/  @!P0 NANOSLEEP.SYNCS 0x989680 ;  /* 0x009896800000895d */ /* 0x004fea0003900000 */
[----:B------:R1:W2:Y:S02]  /*10980*/  @!P0 SYNCS.PHASECHK.TRANS64 P0, [R0+URZ], R229 ;  /* 0x000000e5000085a7 */ /* 0x0002a4000800007f */
[----:B-1----:R1:W5:Y:S02]  /*10990*/  LDL.LU R0, [R1+0x90] ;  /* 0x0000900001007983 */ /* 0x0023640000300800 */
[----:B-12---:R-:W-:Y:S05]  /*109a0*/  @!P0 BRA `(.L_x_28) ;  /* 0xfffffffc00e48947 */ /* 0x006fea000383ffff */
[----:B------:R-:W-:Y:S05]  /*109b0*/  BRA `(.L_x_27) ;  /* 0xffffff28000c7947 */ /* 0x000fea000383ffff */
.L_x_305:
[----:B------:R-:W-:Y:S01]  /*109c0*/  BSSY B1, `(.L_x_329) ;  /* 0x0000006000017945 */ /* 0x000fe20003800000 */
[----:B------:R-:W-:-:S07]  /*109d0*/  IMAD.MOV.U32 R2, RZ, RZ, -0x1 ;  /* 0xffffffffff027424 */ /* 0x000fce00078e00ff */
[----:B------:R-:W-:Y:S05]  /*109e0*/  WARPSYNC.COLLECTIVE R2, `(.L_x_330) ;  /* 0x00000000020c7348 */ /* 0x000fea0003c00000 */
[----:B------:R-:W-:Y:S02]  /*109f0*/  ELECT P0, UR62, PT ;  /* 0x00000000003e782f */ /* 0x000fe40003800000 */
[----:B------:R-:W-:Y:S01]  /*10a00*/  MOV R2, UR62 ;  /* 0x0000003e00027c02 */ /* 0x000fe20008000f00 */
[----:B------:R-:W-:Y:S10]  /*10a10*/  ENDCOLLECTIVE ;  /* 0x000000000000791b */ /* 0x000ff40003800000 */
.L_x_330:
[----:B------:R-:W-:Y:S05]  /*10a20*/  BSYNC B1 ;  /* 0x0000000000017941 */ /* 0x000fea0003800000 */
.L_x_329:
[----:B------:R-:W-:Y:S05]  /*10a30*/  BRA `(.L_x_331) ;  /* 0xffffffec005c7947 */ /* 0x000fea000383ffff */
.L_x_308:
[----:B0-----:R0:W2:Y:S02]  /*10a40*/  SYNCS.PHASECHK.TRANS64.TRYWAIT P0, [R13+URZ+0x48], R4 ;  /* 0x000048040d0075a7 */ /* 0x0010a4000800017f */
[----:B--2---:R-:W-:Y:S05]  /*10a50*/  @!P0 NANOSLEEP.SYNCS 0x989680 ;  /* 0x009896800000895d */ /* 0x004fea0003900000 */
[----:B------:R-:W2:Y:S02]  /*10a60*/  @!P0 SYNCS.PHASECHK.TRANS64 P0, [R13+URZ+0x48], R4 ;  /* 0x000048040d0085a7 */ /* 0x000ea4000800007f */
[----:B--2---:R-:W-:Y:S05]  /*10a70*/  @!P0 BRA `(.L_x_308) ;  /* 0xfffffffc00f08947 */ /* 0x004fea000383ffff */
[----:B------:R-:W-:Y:S05]  /*10a80*/  BRA `(.L_x_332) ;  /* 0xffffffec00987947 */ /* 0x000fea000383ffff */
.L_x_316:
[----:B------:R-:W-:Y:S01]  /*10a90*/  BSSY B0, `(.L_x_333) ;  /* 0x0000006000007945 */ /* 0x000fe20003800000 */
[----:B------:R-:W-:-:S07]  /*10aa0*/  IMAD.MOV.U32 R2, RZ, RZ, -0x1 ;  /* 0xffffffffff027424 */ /* 0x000fce00078e00ff */
[----:B------:R-:W-:Y:S05]  /*10ab0*/  WARPSYNC.COLLECTIVE R2, `(.L_x_334) ;  /* 0x00000000020c7348 */ /* 0x000fea0003c00000 */
[----:B------:R-:W-:Y:S02]  /*10ac0*/  ELECT P0, UR62, PT ;  /* 0x00000000003e782f */ /* 0x000fe40003800000 */
[----:B------:R-:W-:Y:S01]  /*10ad0*/  MOV R2, UR62 ;  /* 0x0000003e00027c02 */ /* 0x000fe20008000f00 */
[----:B------:R-:W-:Y:S10]  /*10ae0*/  ENDCOLLECTIVE ;  /* 0x000000000000791b */ /* 0x000ff40003800000 */
.L_x_334:
[----:B------:R-:W-:Y:S05]  /*10af0*/  BSYNC B0 ;  /* 0x0000000000007941 */ /* 0x000fea0003800000 */
.L_x_333:
[----:B------:R-:W-:Y:S05]  /*10b00*/  BRA `(.L_x_335) ;  /* 0xfffffff800087947 */ /* 0x000fea000383ffff */
.L_x_320:
[----:B0-----:R0:W1:Y:S02]  /*10b10*/  SYNCS.PHASECHK.TRANS64.TRYWAIT P0, [R5+URZ], R2 ;  /* 0x00000002050075a7 */ /* 0x001064000800017f */
[----:B-1----:R-:W-:Y:S05]  /*10b20*/  @!P0 NANOSLEEP.SYNCS 0x989680 ;  /* 0x009896800000895d */ /* 0x002fea0003900000 */
[----:B------:R-:W1:Y:S02]  /*10b30*/  @!P0 SYNCS.PHASECHK.TRANS64 P0, [R5+URZ], R2 ;  /* 0x00000002050085a7 */ /* 0x000e64000800007f */
[----:B-1----:R-:W-:Y:S05]  /*10b40*/  @!P0 BRA `(.L_x_320) ;  /* 0xfffffffc00f08947 */ /* 0x002fea000383ffff */
[----:B------:R-:W-:Y:S05]  /*10b50*/  BRA `(.L_x_336) ;  /* 0xfffffff8004c7947 */ /* 0x000fea000383ffff */
.L_x_321:
[----:B0-----:R0:W1:Y:S02]  /*10b60*/  SYNCS.PHASECHK.TRANS64.TRYWAIT P0, [R7+URZ], R4 ;  /* 0x00000004070075a7 */ /* 0x001064000800017f */
[----:B-1----:R-:W-:Y:S05]  /*10b70*/  @!P0 NANOSLEEP.SYNCS 0x989680 ;  /* 0x009896800000895d */ /* 0x002fea0003900000 */
[----:B------:R-:W1:Y:S02]  /*10b80*/  @!P0 SYNCS.PHASECHK.TRANS64 P0, [R7+URZ], R4 ;  /* 0x00000004070085a7 */ /* 0x000e64000800007f */
[----:B-1----:R-:W-:Y:S05]  /*10b90*/  @!P0 BRA `(.L_x_321) ;  /* 0xfffffffc00f08947 */ /* 0x002fea000383ffff */
[----:B------:R-:W-:Y:S05]  /*10ba0*/  BRA `(.L_x_337) ;  /* 0xfffffff8005c7947 */ /* 0x000fea000383ffff */
.L_x_322:
[----:B0-----:R0:W1:Y:S02]  /*10bb0*/  SYNCS.PHASECHK.TRANS64.TRYWAIT P0, [R6+URZ], R5 ;  /* 0x00000005060075a7 */ /* 0x001064000800017f */
[----:B-1----:R-:W-:Y:S05]  /*10bc0*/  @!P0 NANOSLEEP.SYNCS 0x989680 ;  /* 0x009896800000895d */ /* 0x002fea0003900000 */
[----:B------:R-:W1:Y:S02]  /*10bd0*/  @!P0 SYNCS.PHASECHK.TRANS64 P0, [R6+URZ], R5 ;  /* 0x00000005060085a7 */ /* 0x000e64000800007f */
[----:B-1----:R-:W-:Y:S05]  /*10be0*/  @!P0 BRA `(.L_x_322) ;  /* 0xfffffffc00f08947 */ /* 0x002fea000383ffff */
[----:B------:R-:W-:Y:S05]  /*10bf0*/  BRA `(.L_x_338) ;  /* 0xfffffff8006c7947 */ /* 0x000fea000383ffff */
.L_x_323:
[----:B0-----:R0:W1:Y:S02]  /*10c00*/  SYNCS.PHASECHK.TRANS64.TRYWAIT P0, [R7+URZ], R4 ;  /* 0x00000004070075a7 */ /* 0x001064000800017f */
[----:B-1----:R-:W-:Y:S05]  /*10c10*/  @!P0 NANOSLEEP.SYNCS 0x989680 ;  /* 0x009896800000895d */ /* 0x002fea0003900000 */
[----:B------:R-:W1:Y:S02]  /*10c20*/  @!P0 SYNCS.PHASECHK.TRANS64 P0, [R7+URZ], R4 ;  /* 0x00000004070085a7 */ /* 0x000e64000800007f */
[----:B-1----:R-:W-:Y:S05]  /*10c30*/  @!P0 BRA `(.L_x_323) ;  /* 0xfffffffc00f08947 */ /* 0x002fea000383ffff */
[----:B------:R-:W-:Y:S05]  /*10c40*/  BRA `(.L_x_339) ;  /* 0xfffffff8007c7947 */ /* 0x000fea000383ffff */
.L_x_324:
[----:B0-----:R0:W1:Y:S02]  /*10c50*/  SYNCS.PHASECHK.TRANS64.TRYWAIT P0, [R6+URZ], R5 ;  /* 0x00000005060075a7 */ /* 0x001064000800017f */
[----:B-1----:R-:W-:Y:S05]  /*10c60*/  @!P0 NANOSLEEP.SYNCS 0x989680 ;  /* 0x009896800000895d */ /* 0x002fea0003900000 */
[----:B------:R-:W1:Y:S02]  /*10c70*/  @!P0 SYNCS.PHASECHK.TRANS64 P0, [R6+URZ], R5 ;  /* 0x00000005060085a7 */ /* 0x000e64000800007f */
[----:B-1----:R-:W-:Y:S05]  /*10c80*/  @!P0 BRA `(.L_x_324) ;  /* 0xfffffffc00f08947 */ /* 0x002fea000383ffff */
[----:B------:R-:W-:Y:S05]  /*10c90*/  BRA `(.L_x_340) ;  /* 0xfffffff8008c7947 */ /* 0x000fea000383ffff */
.L_x_325:
[----:B0-----:R0:W1:Y:S02]  /*10ca0*/  SYNCS.PHASECHK.TRANS64.TRYWAIT P0, [R7+URZ], R4 ;  /* 0x00000004070075a7 */ /* 0x001064000800017f */
[----:B-1----:R-:W-:Y:S05]  /*10cb0*/  @!P0 NANOSLEEP.SYNCS 0x989680 ;  /* 0x009896800000895d */ /* 0x002fea0003900000 */
[----:B------:R-:W1:Y:S02]  /*10cc0*/  @!P0 SYNCS.PHASECHK.TRANS64 P0, [R7+URZ], R4 ;  /* 0x00000004070085a7 */ /* 0x000e64000800007f */
[----:B-1----:R-:W-:Y:S05]  /*10cd0*/  @!P0 BRA `(.L_x_325) ;  /* 0xfffffffc00f08947 */ /* 0x002fea000383ffff */
[----:B------:R-:W-:Y:S05]  /*10ce0*/  BRA `(.L_x_341) ;  /* 0xfffffff8009c7947 */ /* 0x000fea000383ffff */
.L_x_326:
[----:B0-----:R0:W1:Y:S02]  /*10cf0*/  SYNCS.PHASECHK.TRANS64.TRYWAIT P0, [R6+URZ], R5 ;  /* 0x00000005060075a7 */ /* 0x001064000800017f */
[----:B-1----:R-:W-:Y:S05]  /*10d00*/  @!P0 NANOSLEEP.SYNCS 0x989680 ;  /* 0x009896800000895d */ /* 0x002fea0003900000 */
[----:B------:R-:W1:Y:S02]  /*10d10*/  @!P0 SYNCS.PHASECHK.TRANS64 P0, [R6+URZ], R5 ;  /* 0x00000005060085a7 */ /* 0x000e64000800007f */
[----:B-1----:R-:W-:Y:S05]  /*10d20*/  @!P0 BRA `(.L_x_326) ;  /* 0xfffffffc00f08947 */ /* 0x002fea000383ffff */
[----:B------:R-:W-:Y:S05]  /*10d30*/  BRA `(.L_x_342) ;  /* 0xfffffff800ac7947 */ /* 0x000fea000383ffff */
.L_x_327:
[----:B-1----:R1:W2:Y:S02]  /*10d40*/  SYNCS.PHASECHK.TRANS64.TRYWAIT P0, [R7+URZ], R4 ;  /* 0x00000004070075a7 */ /* 0x0022a4000800017f */
[----:B--2---:R-:W-:Y:S05]  /*10d50*/  @!P0 NANOSLEEP.SYNCS 0x989680 ;  /* 0x009896800000895d */ /* 0x004fea0003900000 */
[----:B------:R-:W2:Y:S02]  /*10d60*/  @!P0 SYNCS.PHASECHK.TRANS64 P0, [R7+URZ], R4 ;  /* 0x00000004070085a7 */ /* 0x000ea4000800007f */
[----:B--2---:R-:W-:Y:S05]  /*10d70*/  @!P0 BRA `(.L_x_327) ;  /* 0xfffffffc00f08947 */ /* 0x004fea000383ffff */
[----:B------:R-:W-:Y:S05]  /*10d80*/  BRA `(.L_x_343) ;  /* 0xfffffff800b47947 */ /* 0x000fea000383ffff */
.L_x_344:
[----:B------:R-:W-:-:S00]  /*10d90*/  BRA `(.L_x_344) ;  /* 0xfffffffc00fc7947 */ /* 0x000fc0000383ffff */
[----:B------:R-:W-:-:S00]  /*10da0*/  NOP ;  /* 0x0000000000007918 */ /* 0x000fc00000000000 */
        /* <DEDUP_REMOVED lines=13> */
.L_x_345:


//--------------------- .nv.shared._ZN7cutlass13device_kernelINS_4gemm6kernel13GemmUniversalIN4cute5tupleIJiiiiEEENS1_10collective13CollectiveMmaINS1_37MainloopSm90TmaGmmaWarpSpecializedFP8ILi9ENS5_IJNS4_1CILi4EEENSA_ILi1EEESC_EEENS1_35KernelTmaWarpSpecializedCooperativeEEENS5_IJNSA_ILi256EEENSA_ILi128EEENSA_ILi64EEEEEENS_12float_e4m3_tENS5_IJlSC_lEEESK_SL_NS4_8TiledMMAINS4_8MMA_AtomIJNS4_4SM904GMMA31MMA_64x128x32_F32E4M3E4M3_SS_TNILNSP_7ScaleInE1ELSR_1EEEEEENS4_6LayoutINS5_IJNSA_ILi2EEESC_SC_EEENS5_IJSC_NSA_ILi0EEESX_EEEEENS5_IJNS4_10UnderscoreES10_S10_EEEEENS4_13SM90_TMA_LOADENS4_14ComposedLayoutINS4_7SwizzleILi2ELi4ELi3EEENS4_18smem_ptr_flag_bitsILi8EEENSU_INS5_IJNSA_ILi8EEESI_EEENS5_IJSI_SC_EEEEEEEvNS4_8identityENS4_23SM90_TMA_LOAD_MULTICASTES1D_vS1E_EENS_8epilogue10collective6detail29Sm90TmaWarpSpecializedAdapterINS1I_15DefaultEpilogueISK_SL_SL_NS1H_6thread17LinearCombinationISK_Li1EffLNS1M_9ScaleType4KindE0ELNS_15FloatRoundStyleE2ESK_EENS1_15EpilogueDefaultEEEEEvvEEEEvNT_6ParamsE --------------------------
	.section	.nv.shared._ZN7cutlass13device_kernelINS_4gemm6kernel13GemmUniversalIN4cute5tupleIJiiiiEEENS1_10collective13CollectiveMmaINS1_37MainloopSm90TmaGmmaWarpSpecializedFP8ILi9ENS5_IJNS4_1CILi4EEENSA_ILi1EEESC_EEENS1_35KernelTmaWarpSpecializedCooperativeEEENS5_IJNSA_ILi256EEENSA_ILi128EEENSA_ILi64EEEEEENS_12float_e4m3_tENS5_IJlSC_lEEESK_SL_NS4_8TiledMMAINS4_8MMA_AtomIJNS4_4SM904GMMA31MMA_64x128x32_F32E4M3E4M3_SS_TNILNSP_7ScaleInE1ELSR_1EEEEEENS4_6LayoutINS5_IJNSA_ILi2EEESC_SC_EEENS5_IJSC_NSA_ILi0EEESX_EEEEENS5_IJNS4_10UnderscoreES10_S10_EEEEENS4_13SM90_TMA_LOADENS4_14ComposedLayoutINS4_7SwizzleILi2ELi4ELi3EEENS4_18smem_ptr_flag_bitsILi8EEENSU_INS5_IJNSA_ILi8EEESI_EEENS5_IJSI_SC_EEEEEEEvNS4_8identityENS4_23SM90_TMA_LOAD_MULTICASTES1D_vS1E_EENS_8epilogue10collective6detail29Sm90TmaWarpSpecializedAdapterINS1I_15DefaultEpilogueISK_SL_SL_NS1H_6thread17LinearCombinationISK_Li1EffLNS1M_9ScaleType4KindE0ELNS_15FloatRoundStyleE2ESK_EENS1_15EpilogueDefaultEEEEEvvEEEEvNT_6ParamsE,"aw",@nobits
	.sectionflags	@""
	.align	16
	.zero		1024


//--------------------- .nv.shared.reserved.0     --------------------------
	.section	.nv.shared.reserved.0,"aw",@nobits
	.weak		__nv_reservedSMEM_offset_0_alias
	.size		__nv_reservedSMEM_offset_0_alias, 0, 0
	.other		__nv_reservedSMEM_offset_0_alias,@"STO_CUDA_RESERVED_SHARED STV_DEFAULT"
__nv_reservedSMEM_offset_0_alias:
	.zero		0


//--------------------- .nv.global                --------------------------
	.section	.nv.global,"aw",@nobits
.nv.global:
	.type		_ZN40_INTERNAL_74eecbf2_4_k_cu_13766765_157864cute1_E,@object
	.size		_ZN40_INTERNAL_74eecbf2_4_k_cu_13766765_157864cute1_E,(_ZN40_INTERNAL_74eecbf2_4_k_cu_13766765_157864cuda3std3__45__cpo6cbeginE - _ZN40_INTERNAL_74eecbf2_4_k_cu_13766765_157864cute1_E)
_ZN40_INTERNAL_74eecbf2_4_k_cu_13766765_157864cute1_E:
	.zero		1
	.type		_ZN40_INTERNAL_74eecbf2_4_k_cu_13766765_157864cuda3std3__45__cpo6cbeginE,@object
	.size		_ZN40_INTERNAL_74eecbf2_4_k_cu_13766765_157864cuda3std3__45__cpo6cbeginE,(_ZN40_INTERNAL_74eecbf2_4_k_cu_13766765_157864cuda3std3__48in_placeE - _ZN40_INTERNAL_74eecbf2_4_k_cu_13766765_157864cuda3std3__45__cpo6cbeginE)
_ZN40_INTERNAL_74eecbf2_4_k_cu_13766765_157864cuda3std3__45__cpo6cbeginE:
	.zero		1
	.type		_ZN40_INTERNAL_74eecbf2_4_k_cu_13766765_157864cuda3std3__48in_placeE,@object
	.size		_ZN40_INTERNAL_74eecbf2_4_k_cu_13766765_157864cuda3std3__48in_placeE,(_ZN40_INTERNAL_74eecbf2_4_k_cu_13766765_157864cuda3std6ranges3__45__cpo9iter_moveE - _ZN40_INTERNAL_74eecbf2_4_k_cu_13766765_157864cuda3std3__48in_placeE)
_ZN40_INTERNAL_74eecbf2_4_k_cu_13766765_157864cuda3std3__48in_placeE:
	.zero		1
	.type		_ZN40_INTERNAL_74eecbf2_4_k_cu_13766765_157864cuda3std6ranges3__45__cpo9iter_moveE,@object
	.size		_ZN40_INTERNAL_74eecbf2_4_k_cu_13766765_157864cuda3std6ranges3__45__cpo9iter_moveE,(_ZN40_INTERNAL_74eecbf2_4_k_cu_13766765_157864cuda3std3__45__cpo5beginE - _ZN40_INTERNAL_74eecbf2_4_k_cu_13766765_157864cuda3std6ranges3__45__cpo9iter_moveE)
_ZN40_INTERNAL_74eecbf2_4_k_cu_13766765_157864cuda3std6ranges3__45__cpo9iter_moveE:
	.zero		1
	.type		_ZN40_INTERNAL_74eecbf2_4_k_cu_13766765_157864cuda3std3__45__cpo5beginE,@object
	.size		_ZN40_INTERNAL_74eecbf2_4_k_cu_13766765_157864cuda3std3__45__cpo5beginE,(_ZN40_INTERNAL_74eecbf2_4_k_cu_13766765_157864cuda3std3__442_GLOBAL__N__74eecbf2_4_k_cu_13766765_157866ignoreE - _ZN40_INTERNAL_74eecbf2_4_k_cu_13766765_157864cuda3std3__45__cpo5beginE)
_ZN40_INTERNAL_74eecbf2_4_k_cu_13766765_157864cuda3std3__45__cpo5beginE:
	.zero		1
	.type		_ZN40_INTERNAL_74eecbf2_4_k_cu_13766765_157864cuda3std3__442_GLOBAL__N__74eecbf2_4_k_cu_13766765_157866ignoreE,@object
	.size		_ZN40_INTERNAL_74eecbf2_4_k_cu_13766765_157864cuda3std3__442_GLOBAL__N__74eecbf2_4_k_cu_13766765_157866ignoreE,(_ZN40_INTERNAL_74eecbf2_4_k_cu_13766765_157864cute7productE - _ZN40_INTERNAL_74eecbf2_4_k_cu_13766765_157864cuda3std3__442_GLOBAL__N__74eecbf2_4_k_cu_13766765_157866ignoreE)
_ZN40_INTERNAL_74eecbf2_4_k_cu_13766765_157864cuda3std3__442_GLOBAL__N__74eecbf2_4_k_cu_13766765_157866ignoreE:
	.zero		1
	.type		_ZN40_INTERNAL_74eecbf2_4_k_cu_13766765_157864cute7productE,@object
	.size		_ZN40_INTERNAL_74eecbf2_4_k_cu_13766765_157864cute7productE,(_ZN40_INTERNAL_74eecbf2_4_k_cu_13766765_157864cuda3std3__45__cpo3endE - _ZN40_INTERNAL_74eecbf2_4_k_cu_13766765_157864cute7productE)
_ZN40_INTERNAL_74eecbf2_4_k_cu_13766765_157864cute7productE:
	.zero		1
	.type		_ZN40_INTERNAL_74eecbf2_4_k_cu_13766765_157864cuda3std3__45__cpo3endE,@object
	.size		_ZN40_INTERNAL_74eecbf2_4_k_cu_13766765_157864cuda3std3__45__cpo3endE,(_ZN40_INTERNAL_74eecbf2_4_k_cu_13766765_157864cuda3std3__419piecewise_constructE - _ZN40_INTERNAL_74eecbf2_4_k_cu_13766765_157864cuda3std3__45__cpo3endE)
_ZN40_INTERNAL_74eecbf2_4_k_cu_13766765_157864cuda3std3__45__cpo3endE:
	.zero		1
	.type		_ZN40_INTERNAL_74eecbf2_4_k_cu_13766765_157864cuda3std3__419piecewise_constructE,@object
	.size		_ZN40_INTERNAL_74eecbf2_4_k_cu_13766765_157864cuda3std3__419piecewise_constructE,(_ZN40_INTERNAL_74eecbf2_4_k_cu_13766765_157864cuda3std3__45__cpo4cendE - _ZN40_INTERNAL_74eecbf2_4_k_cu_13766765_157864cuda3std3__419piecewise_constructE)
_ZN40_INTERNAL_74eecbf2_4_k_cu_13766765_157864cuda3std3__419piecewise_constructE:
	.zero		1
	.type		_ZN40_INTERNAL_74eecbf2_4_k_cu_13766765_157864cuda3std3__45__cpo4cendE,@object
	.size		_ZN40_INTERNAL_74eecbf2_4_k_cu_13766765_157864cuda3std3__45__cpo4cendE,(_ZN40_INTERNAL_74eecbf2_4_k_cu_13766765_157864cuda3std6ranges3__45__cpo4swapE - _ZN40_INTERNAL_74eecbf2_4_k_cu_13766765_157864cuda3std3__45__cpo4cendE)
_ZN40_INTERNAL_74eecbf2_4_k_cu_13766765_157864cuda3std3__45__cpo4cendE:
	.zero		1
	.type		_ZN40_INTERNAL_74eecbf2_4_k_cu_13766765_157864cuda3std6ranges3__45__cpo4swapE,@object
	.size		_ZN40_INTERNAL_74eecbf2_4_k_cu_13766765_157864cuda3std6ranges3__45__cpo4swapE,(.L_7 - _ZN40_INTERNAL_74eecbf2_4_k_cu_13766765_157864cuda3std6ranges3__45__cpo4swapE)
_ZN40_INTERNAL_74eecbf2_4_k_cu_13766765_157864cuda3std6ranges3__45__cpo4swapE:
	.zero		1
.L_7:


//--------------------- .nv.constant0._ZN7cutlass13device_kernelINS_4gemm6kernel13GemmUniversalIN4cute5tupleIJiiiiEEENS1_10collective13CollectiveMmaINS1_37MainloopSm90TmaGmmaWarpSpecializedFP8ILi9ENS5_IJNS4_1CILi4EEENSA_ILi1EEESC_EEENS1_35KernelTmaWarpSpecializedCooperativeEEENS5_IJNSA_ILi256EEENSA_ILi128EEENSA_ILi64EEEEEENS_12float_e4m3_tENS5_IJlSC_lEEESK_SL_NS4_8TiledMMAINS4_8MMA_AtomIJNS4_4SM904GMMA31MMA_64x128x32_F32E4M3E4M3_SS_TNILNSP_7ScaleInE1ELSR_1EEEEEENS4_6LayoutINS5_IJNSA_ILi2EEESC_SC_EEENS5_IJSC_NSA_ILi0EEESX_EEEEENS5_IJNS4_10UnderscoreES10_S10_EEEEENS4_13SM90_TMA_LOADENS4_14ComposedLayoutINS4_7SwizzleILi2ELi4ELi3EEENS4_18smem_ptr_flag_bitsILi8EEENSU_INS5_IJNSA_ILi8EEESI_EEENS5_IJSI_SC_EEEEEEEvNS4_8identityENS4_23SM90_TMA_LOAD_MULTICASTES1D_vS1E_EENS_8epilogue10collective6detail29Sm90TmaWarpSpecializedAdapterINS1I_15DefaultEpilogueISK_SL_SL_NS1H_6thread17LinearCombinationISK_Li1EffLNS1M_9ScaleType4KindE0ELNS_15FloatRoundStyleE2ESK_EENS1_15EpilogueDefaultEEEEEvvEEEEvNT_6ParamsE --------------------------
	.section	.nv.constant0._ZN7cutlass13device_kernelINS_4gemm6kernel13GemmUniversalIN4cute5tupleIJiiiiEEENS1_10collective13CollectiveMmaINS1_37MainloopSm90TmaGmmaWarpSpecializedFP8ILi9ENS5_IJNS4_1CILi4EEENSA_ILi1EEESC_EEENS1_35KernelTmaWarpSpecializedCooperativeEEENS5_IJNSA_ILi256EEENSA_ILi128EEENSA_ILi64EEEEEENS_12float_e4m3_tENS5_IJlSC_lEEESK_SL_NS4_8TiledMMAINS4_8MMA_AtomIJNS4_4SM904GMMA31MMA_64x128x32_F32E4M3E4M3_SS_TNILNSP_7ScaleInE1ELSR_1EEEEEENS4_6LayoutINS5_IJNSA_ILi2EEESC_SC_EEENS5_IJSC_NSA_ILi0EEESX_EEEEENS5_IJNS4_10UnderscoreES10_S10_EEEEENS4_13SM90_TMA_LOADENS4_14ComposedLayoutINS4_7SwizzleILi2ELi4ELi3EEENS4_18smem_ptr_flag_bitsILi8EEENSU_INS5_IJNSA_ILi8EEESI_EEENS5_IJSI_SC_EEEEEEEvNS4_8identityENS4_23SM90_TMA_LOAD_MULTICASTES1D_vS1E_EENS_8epilogue10collective6detail29Sm90TmaWarpSpecializedAdapterINS1I_15DefaultEpilogueISK_SL_SL_NS1H_6thread17LinearCombinationISK_Li1EffLNS1M_9ScaleType4KindE0ELNS_15FloatRoundStyleE2ESK_EENS1_15EpilogueDefaultEEEEEvvEEEEvNT_6ParamsE,"a",@progbits
	.sectionflags	@""
	.align	4
.nv.constant0._ZN7cutlass13device_kernelINS_4gemm6kernel13GemmUniversalIN4cute5tupleIJiiiiEEENS1_10collective13CollectiveMmaINS1_37MainloopSm90TmaGmmaWarpSpecializedFP8ILi9ENS5_IJNS4_1CILi4EEENSA_ILi1EEESC_EEENS1_35KernelTmaWarpSpecializedCooperativeEEENS5_IJNSA_ILi256EEENSA_ILi128EEENSA_ILi64EEEEEENS_12float_e4m3_tENS5_IJlSC_lEEESK_SL_NS4_8TiledMMAINS4_8MMA_AtomIJNS4_4SM904GMMA31MMA_64x128x32_F32E4M3E4M3_SS_TNILNSP_7ScaleInE1ELSR_1EEEEEENS4_6LayoutINS5_IJNSA_ILi2EEESC_SC_EEENS5_IJSC_NSA_ILi0EEESX_EEEEENS5_IJNS4_10UnderscoreES10_S10_EEEEENS4_13SM90_TMA_LOADENS4_14ComposedLayoutINS4_7SwizzleILi2ELi4ELi3EEENS4_18smem_ptr_flag_bitsILi8EEENSU_INS5_IJNSA_ILi8EEESI_EEENS5_IJSI_SC_EEEEEEEvNS4_8identityENS4_23SM90_TMA_LOAD_MULTICASTES1D_vS1E_EENS_8epilogue10collective6detail29Sm90TmaWarpSpecializedAdapterINS1I_15DefaultEpilogueISK_SL_SL_NS1H_6thread17LinearCombinationISK_Li1EffLNS1M_9ScaleType4KindE0ELNS_15FloatRoundStyleE2ESK_EENS1_15EpilogueDefaultEEEEEvvEEEEvNT_6ParamsE:
	.zero		1664


//--------------------- SYMBOLS --------------------------

	.type		.nv.reservedSmem.offset0,@object
	.size		.nv.reservedSmem.offset0,0x4
